//
// Generated by NVIDIA NVVM Compiler
//
// Compiler Build ID: CL-36424714
// Cuda compilation tools, release 13.0, V13.0.88
// Based on NVVM 20.0.0
//

.version 9.0
.target sm_100
.address_size 64

	// .globl	_Z7inv_AESPcS_jS_S_S_S_S_
// _ZZ7inv_AESPcS_jS_S_S_S_S_E4rcon has been demoted
// _ZZ7inv_AESPcS_jS_S_S_S_S_E4sbox has been demoted
// _ZZ7inv_AESPcS_jS_S_S_S_S_E7invsbox has been demoted
// _ZZ7inv_AESPcS_jS_S_S_S_S_E4mul2 has been demoted
// _ZZ7inv_AESPcS_jS_S_S_S_S_E4mul3 has been demoted
// _ZZ7inv_AESPcS_jS_S_S_S_S_E11ExpandedKey has been demoted

.visible .entry _Z7inv_AESPcS_jS_S_S_S_S_(
	.param .u64 .ptr .align 1 _Z7inv_AESPcS_jS_S_S_S_S__param_0,
	.param .u64 .ptr .align 1 _Z7inv_AESPcS_jS_S_S_S_S__param_1,
	.param .u32 _Z7inv_AESPcS_jS_S_S_S_S__param_2,
	.param .u64 .ptr .align 1 _Z7inv_AESPcS_jS_S_S_S_S__param_3,
	.param .u64 .ptr .align 1 _Z7inv_AESPcS_jS_S_S_S_S__param_4,
	.param .u64 .ptr .align 1 _Z7inv_AESPcS_jS_S_S_S_S__param_5,
	.param .u64 .ptr .align 1 _Z7inv_AESPcS_jS_S_S_S_S__param_6,
	.param .u64 .ptr .align 1 _Z7inv_AESPcS_jS_S_S_S_S__param_7
)
{
	.reg .pred 	%p<12>;
	.reg .b16 	%rs<453>;
	.reg .b32 	%r<283>;
	.reg .b64 	%rd<43>;
	// demoted variable
	.shared .align 1 .b8 _ZZ7inv_AESPcS_jS_S_S_S_S_E4rcon[256];
	// demoted variable
	.shared .align 1 .b8 _ZZ7inv_AESPcS_jS_S_S_S_S_E4sbox[256];
	// demoted variable
	.shared .align 1 .b8 _ZZ7inv_AESPcS_jS_S_S_S_S_E7invsbox[256];
	// demoted variable
	.shared .align 1 .b8 _ZZ7inv_AESPcS_jS_S_S_S_S_E4mul2[256];
	// demoted variable
	.shared .align 1 .b8 _ZZ7inv_AESPcS_jS_S_S_S_S_E4mul3[256];
	// demoted variable
	.shared .align 1 .b8 _ZZ7inv_AESPcS_jS_S_S_S_S_E11ExpandedKey[176];
	ld.param.u64 	%rd22, [_Z7inv_AESPcS_jS_S_S_S_S__param_0];
	ld.param.u64 	%rd23, [_Z7inv_AESPcS_jS_S_S_S_S__param_1];
	ld.param.u32 	%r22, [_Z7inv_AESPcS_jS_S_S_S_S__param_2];
	ld.param.u64 	%rd24, [_Z7inv_AESPcS_jS_S_S_S_S__param_3];
	ld.param.u64 	%rd25, [_Z7inv_AESPcS_jS_S_S_S_S__param_4];
	ld.param.u64 	%rd26, [_Z7inv_AESPcS_jS_S_S_S_S__param_5];
	ld.param.u64 	%rd27, [_Z7inv_AESPcS_jS_S_S_S_S__param_6];
	ld.param.u64 	%rd28, [_Z7inv_AESPcS_jS_S_S_S_S__param_7];
	cvta.to.global.u64 	%rd1, %rd28;
	cvta.to.global.u64 	%rd2, %rd27;
	cvta.to.global.u64 	%rd3, %rd26;
	cvta.to.global.u64 	%rd4, %rd25;
	cvta.to.global.u64 	%rd5, %rd24;
	mov.u32 	%r1, %tid.x;
	mov.u32 	%r23, %ntid.x;
	mov.u32 	%r24, %ctaid.x;
	mad.lo.s32 	%r2, %r23, %r24, %r1;
	setp.gt.u32 	%p1, %r23, 255;
	@%p1 bra 	$L__BB0_4;
	setp.ne.s32 	%p3, %r1, 0;
	@%p3 bra 	$L__BB0_6;
	add.s64 	%rd42, %rd5, 3;
	add.s64 	%rd41, %rd4, 3;
	add.s64 	%rd40, %rd3, 3;
	add.s64 	%rd39, %rd2, 3;
	mov.u32 	%r41, _ZZ7inv_AESPcS_jS_S_S_S_S_E4rcon;
	add.s32 	%r278, %r41, 3;
	mov.u32 	%r42, _ZZ7inv_AESPcS_jS_S_S_S_S_E4sbox;
	add.s32 	%r277, %r42, 3;
	mov.u32 	%r43, _ZZ7inv_AESPcS_jS_S_S_S_S_E4mul3;
	add.s32 	%r276, %r43, 3;
	mov.u32 	%r44, _ZZ7inv_AESPcS_jS_S_S_S_S_E7invsbox;
	add.s32 	%r275, %r44, 3;
	mov.u32 	%r45, _ZZ7inv_AESPcS_jS_S_S_S_S_E4mul2;
	add.s32 	%r274, %r45, 3;
	add.s64 	%rd38, %rd1, 3;
	mov.b32 	%r279, 7;
$L__BB0_3:
	ld.global.u8 	%rs138, [%rd42+-3];
	st.shared.u8 	[%r278+-3], %rs138;
	ld.global.u8 	%rs139, [%rd41+-3];
	st.shared.u8 	[%r277+-3], %rs139;
	ld.global.u8 	%rs140, [%rd40+-3];
	st.shared.u8 	[%r275+-3], %rs140;
	ld.global.u8 	%rs141, [%rd39+-3];
	st.shared.u8 	[%r274+-3], %rs141;
	ld.global.u8 	%rs142, [%rd38+-3];
	st.shared.u8 	[%r276+-3], %rs142;
	ld.global.u8 	%rs143, [%rd42+-2];
	st.shared.u8 	[%r278+-2], %rs143;
	ld.global.u8 	%rs144, [%rd41+-2];
	st.shared.u8 	[%r277+-2], %rs144;
	ld.global.u8 	%rs145, [%rd40+-2];
	st.shared.u8 	[%r275+-2], %rs145;
	ld.global.u8 	%rs146, [%rd39+-2];
	st.shared.u8 	[%r274+-2], %rs146;
	ld.global.u8 	%rs147, [%rd38+-2];
	st.shared.u8 	[%r276+-2], %rs147;
	ld.global.u8 	%rs148, [%rd42+-1];
	st.shared.u8 	[%r278+-1], %rs148;
	ld.global.u8 	%rs149, [%rd41+-1];
	st.shared.u8 	[%r277+-1], %rs149;
	ld.global.u8 	%rs150, [%rd40+-1];
	st.shared.u8 	[%r275+-1], %rs150;
	ld.global.u8 	%rs151, [%rd39+-1];
	st.shared.u8 	[%r274+-1], %rs151;
	ld.global.u8 	%rs152, [%rd38+-1];
	st.shared.u8 	[%r276+-1], %rs152;
	ld.global.u8 	%rs153, [%rd42];
	st.shared.u8 	[%r278], %rs153;
	ld.global.u8 	%rs154, [%rd41];
	st.shared.u8 	[%r277], %rs154;
	ld.global.u8 	%rs155, [%rd40];
	st.shared.u8 	[%r275], %rs155;
	ld.global.u8 	%rs156, [%rd39];
	st.shared.u8 	[%r274], %rs156;
	ld.global.u8 	%rs157, [%rd38];
	st.shared.u8 	[%r276], %rs157;
	ld.global.u8 	%rs158, [%rd42+1];
	st.shared.u8 	[%r278+1], %rs158;
	ld.global.u8 	%rs159, [%rd41+1];
	st.shared.u8 	[%r277+1], %rs159;
	ld.global.u8 	%rs160, [%rd40+1];
	st.shared.u8 	[%r275+1], %rs160;
	ld.global.u8 	%rs161, [%rd39+1];
	st.shared.u8 	[%r274+1], %rs161;
	ld.global.u8 	%rs162, [%rd38+1];
	st.shared.u8 	[%r276+1], %rs162;
	ld.global.u8 	%rs163, [%rd42+2];
	st.shared.u8 	[%r278+2], %rs163;
	ld.global.u8 	%rs164, [%rd41+2];
	st.shared.u8 	[%r277+2], %rs164;
	ld.global.u8 	%rs165, [%rd40+2];
	st.shared.u8 	[%r275+2], %rs165;
	ld.global.u8 	%rs166, [%rd39+2];
	st.shared.u8 	[%r274+2], %rs166;
	ld.global.u8 	%rs167, [%rd38+2];
	st.shared.u8 	[%r276+2], %rs167;
	ld.global.u8 	%rs168, [%rd42+3];
	st.shared.u8 	[%r278+3], %rs168;
	ld.global.u8 	%rs169, [%rd41+3];
	st.shared.u8 	[%r277+3], %rs169;
	ld.global.u8 	%rs170, [%rd40+3];
	st.shared.u8 	[%r275+3], %rs170;
	ld.global.u8 	%rs171, [%rd39+3];
	st.shared.u8 	[%r274+3], %rs171;
	ld.global.u8 	%rs172, [%rd38+3];
	st.shared.u8 	[%r276+3], %rs172;
	ld.global.u8 	%rs173, [%rd42+4];
	st.shared.u8 	[%r278+4], %rs173;
	ld.global.u8 	%rs174, [%rd41+4];
	st.shared.u8 	[%r277+4], %rs174;
	ld.global.u8 	%rs175, [%rd40+4];
	st.shared.u8 	[%r275+4], %rs175;
	ld.global.u8 	%rs176, [%rd39+4];
	st.shared.u8 	[%r274+4], %rs176;
	ld.global.u8 	%rs177, [%rd38+4];
	st.shared.u8 	[%r276+4], %rs177;
	add.s32 	%r279, %r279, 8;
	add.s64 	%rd42, %rd42, 8;
	add.s64 	%rd41, %rd41, 8;
	add.s64 	%rd40, %rd40, 8;
	add.s64 	%rd39, %rd39, 8;
	add.s64 	%rd38, %rd38, 8;
	add.s32 	%r278, %r278, 8;
	add.s32 	%r277, %r277, 8;
	add.s32 	%r276, %r276, 8;
	add.s32 	%r275, %r275, 8;
	add.s32 	%r274, %r274, 8;
	setp.eq.s32 	%p4, %r279, 263;
	@%p4 bra 	$L__BB0_6;
	bra.uni 	$L__BB0_3;
$L__BB0_4:
	setp.gt.u32 	%p2, %r1, 255;
	@%p2 bra 	$L__BB0_6;
	cvt.u64.u32 	%rd29, %r1;
	add.s64 	%rd30, %rd5, %rd29;
	ld.global.u8 	%rs133, [%rd30];
	mov.u32 	%r25, _ZZ7inv_AESPcS_jS_S_S_S_S_E4rcon;
	add.s32 	%r26, %r25, %r1;
	st.shared.u8 	[%r26], %rs133;
	add.s64 	%rd31, %rd4, %rd29;
	ld.global.u8 	%rs134, [%rd31];
	mov.u32 	%r27, _ZZ7inv_AESPcS_jS_S_S_S_S_E4sbox;
	add.s32 	%r28, %r27, %r1;
	st.shared.u8 	[%r28], %rs134;
	add.s64 	%rd32, %rd3, %rd29;
	ld.global.u8 	%rs135, [%rd32];
	mov.u32 	%r29, _ZZ7inv_AESPcS_jS_S_S_S_S_E7invsbox;
	add.s32 	%r30, %r29, %r1;
	st.shared.u8 	[%r30], %rs135;
	add.s64 	%rd33, %rd2, %rd29;
	ld.global.u8 	%rs136, [%rd33];
	mov.u32 	%r31, _ZZ7inv_AESPcS_jS_S_S_S_S_E4mul2;
	add.s32 	%r32, %r31, %r1;
	st.shared.u8 	[%r32], %rs136;
	add.s64 	%rd34, %rd1, %rd29;
	ld.global.u8 	%rs137, [%rd34];
	mov.u32 	%r33, _ZZ7inv_AESPcS_jS_S_S_S_S_E4mul3;
	add.s32 	%r34, %r33, %r1;
	st.shared.u8 	[%r34], %rs137;
$L__BB0_6:
	bar.sync 	0;
	setp.ne.s32 	%p5, %r1, 0;
	@%p5 bra 	$L__BB0_11;
	cvta.to.global.u64 	%rd35, %rd23;
	ld.global.u8 	%rs178, [%rd35];
	st.shared.u8 	[_ZZ7inv_AESPcS_jS_S_S_S_S_E11ExpandedKey], %rs178;
	ld.global.u8 	%rs179, [%rd35+1];
	st.shared.u8 	[_ZZ7inv_AESPcS_jS_S_S_S_S_E11ExpandedKey+1], %rs179;
	ld.global.u8 	%rs180, [%rd35+2];
	st.shared.u8 	[_ZZ7inv_AESPcS_jS_S_S_S_S_E11ExpandedKey+2], %rs180;
	ld.global.u8 	%rs181, [%rd35+3];
	st.shared.u8 	[_ZZ7inv_AESPcS_jS_S_S_S_S_E11ExpandedKey+3], %rs181;
	ld.global.u8 	%rs182, [%rd35+4];
	st.shared.u8 	[_ZZ7inv_AESPcS_jS_S_S_S_S_E11ExpandedKey+4], %rs182;
	ld.global.u8 	%rs183, [%rd35+5];
	st.shared.u8 	[_ZZ7inv_AESPcS_jS_S_S_S_S_E11ExpandedKey+5], %rs183;
	ld.global.u8 	%rs184, [%rd35+6];
	st.shared.u8 	[_ZZ7inv_AESPcS_jS_S_S_S_S_E11ExpandedKey+6], %rs184;
	ld.global.u8 	%rs185, [%rd35+7];
	st.shared.u8 	[_ZZ7inv_AESPcS_jS_S_S_S_S_E11ExpandedKey+7], %rs185;
	ld.global.u8 	%rs186, [%rd35+8];
	st.shared.u8 	[_ZZ7inv_AESPcS_jS_S_S_S_S_E11ExpandedKey+8], %rs186;
	ld.global.u8 	%rs187, [%rd35+9];
	st.shared.u8 	[_ZZ7inv_AESPcS_jS_S_S_S_S_E11ExpandedKey+9], %rs187;
	ld.global.u8 	%rs188, [%rd35+10];
	st.shared.u8 	[_ZZ7inv_AESPcS_jS_S_S_S_S_E11ExpandedKey+10], %rs188;
	ld.global.u8 	%rs189, [%rd35+11];
	st.shared.u8 	[_ZZ7inv_AESPcS_jS_S_S_S_S_E11ExpandedKey+11], %rs189;
	ld.global.u8 	%rs404, [%rd35+12];
	st.shared.u8 	[_ZZ7inv_AESPcS_jS_S_S_S_S_E11ExpandedKey+12], %rs404;
	ld.global.u8 	%rs403, [%rd35+13];
	st.shared.u8 	[_ZZ7inv_AESPcS_jS_S_S_S_S_E11ExpandedKey+13], %rs403;
	ld.global.u8 	%rs402, [%rd35+14];
	st.shared.u8 	[_ZZ7inv_AESPcS_jS_S_S_S_S_E11ExpandedKey+14], %rs402;
	ld.global.u8 	%rs401, [%rd35+15];
	st.shared.u8 	[_ZZ7inv_AESPcS_jS_S_S_S_S_E11ExpandedKey+15], %rs401;
	mov.b32 	%r280, 16;
	mov.u32 	%r50, _ZZ7inv_AESPcS_jS_S_S_S_S_E4sbox;
	mov.u32 	%r62, _ZZ7inv_AESPcS_jS_S_S_S_S_E4rcon;
	mov.u32 	%r64, _ZZ7inv_AESPcS_jS_S_S_S_S_E11ExpandedKey;
$L__BB0_8:
	and.b32  	%r47, %r280, 8;
	setp.ne.s32 	%p6, %r47, 0;
	@%p6 bra 	$L__BB0_10;
	cvt.u32.u16 	%r48, %rs403;
	and.b32  	%r49, %r48, 255;
	add.s32 	%r51, %r50, %r49;
	ld.shared.u8 	%rs190, [%r51];
	cvt.u32.u16 	%r52, %rs402;
	and.b32  	%r53, %r52, 255;
	add.s32 	%r54, %r50, %r53;
	ld.shared.u8 	%rs403, [%r54];
	cvt.u32.u16 	%r55, %rs401;
	and.b32  	%r56, %r55, 255;
	add.s32 	%r57, %r50, %r56;
	ld.shared.u8 	%rs402, [%r57];
	cvt.u32.u16 	%r58, %rs404;
	and.b32  	%r59, %r58, 255;
	add.s32 	%r60, %r50, %r59;
	ld.shared.u8 	%rs401, [%r60];
	shr.u32 	%r61, %r280, 4;
	add.s32 	%r63, %r62, %r61;
	ld.shared.u8 	%rs191, [%r63];
	xor.b16  	%rs404, %rs190, %rs191;
$L__BB0_10:
	add.s32 	%r65, %r64, %r280;
	ld.shared.u8 	%rs192, [%r65+-16];
	xor.b16  	%rs193, %rs404, %rs192;
	st.shared.u8 	[%r65], %rs193;
	ld.shared.u8 	%rs194, [%r65+-15];
	xor.b16  	%rs195, %rs403, %rs194;
	st.shared.u8 	[%r65+1], %rs195;
	ld.shared.u8 	%rs196, [%r65+-14];
	xor.b16  	%rs197, %rs402, %rs196;
	st.shared.u8 	[%r65+2], %rs197;
	ld.shared.u8 	%rs198, [%r65+-13];
	xor.b16  	%rs199, %rs401, %rs198;
	st.shared.u8 	[%r65+3], %rs199;
	ld.shared.u8 	%rs200, [%r65+-12];
	xor.b16  	%rs404, %rs193, %rs200;
	st.shared.u8 	[%r65+4], %rs404;
	ld.shared.u8 	%rs201, [%r65+-11];
	xor.b16  	%rs403, %rs195, %rs201;
	st.shared.u8 	[%r65+5], %rs403;
	ld.shared.u8 	%rs202, [%r65+-10];
	xor.b16  	%rs402, %rs197, %rs202;
	st.shared.u8 	[%r65+6], %rs402;
	ld.shared.u8 	%rs203, [%r65+-9];
	xor.b16  	%rs401, %rs199, %rs203;
	st.shared.u8 	[%r65+7], %rs401;
	add.s32 	%r16, %r280, 8;
	setp.lt.u32 	%p7, %r280, 168;
	mov.u32 	%r280, %r16;
	@%p7 bra 	$L__BB0_8;
$L__BB0_11:
	shl.b32 	%r66, %r2, 4;
	add.s32 	%r17, %r66, 16;
	setp.gt.u32 	%p8, %r17, %r22;
	cvt.s64.s32 	%rd36, %r66;
	cvta.to.global.u64 	%rd37, %rd22;
	add.s64 	%rd21, %rd37, %rd36;
	@%p8 bra 	$L__BB0_13;
	ld.global.u8 	%rs452, [%rd21];
	ld.global.u8 	%rs451, [%rd21+1];
	ld.global.u8 	%rs450, [%rd21+2];
	ld.global.u8 	%rs449, [%rd21+3];
	ld.global.u8 	%rs448, [%rd21+4];
	ld.global.u8 	%rs447, [%rd21+5];
	ld.global.u8 	%rs446, [%rd21+6];
	ld.global.u8 	%rs445, [%rd21+7];
	ld.global.u8 	%rs444, [%rd21+8];
	ld.global.u8 	%rs443, [%rd21+9];
	ld.global.u8 	%rs442, [%rd21+10];
	ld.global.u8 	%rs441, [%rd21+11];
	ld.global.u8 	%rs440, [%rd21+12];
	ld.global.u8 	%rs439, [%rd21+13];
	ld.global.u8 	%rs438, [%rd21+14];
	ld.global.u8 	%rs437, [%rd21+15];
$L__BB0_13:
	setp.gt.u32 	%p9, %r17, %r22;
	bar.sync 	0;
	@%p9 bra 	$L__BB0_17;
	mov.u32 	%r69, _ZZ7inv_AESPcS_jS_S_S_S_S_E11ExpandedKey;
	ld.shared.u8 	%rs205, [_ZZ7inv_AESPcS_jS_S_S_S_S_E11ExpandedKey+160];
	xor.b16  	%rs436, %rs452, %rs205;
	ld.shared.u8 	%rs206, [_ZZ7inv_AESPcS_jS_S_S_S_S_E11ExpandedKey+161];
	xor.b16  	%rs435, %rs451, %rs206;
	ld.shared.u8 	%rs207, [_ZZ7inv_AESPcS_jS_S_S_S_S_E11ExpandedKey+162];
	xor.b16  	%rs434, %rs450, %rs207;
	ld.shared.u8 	%rs208, [_ZZ7inv_AESPcS_jS_S_S_S_S_E11ExpandedKey+163];
	xor.b16  	%rs433, %rs449, %rs208;
	ld.shared.u8 	%rs209, [_ZZ7inv_AESPcS_jS_S_S_S_S_E11ExpandedKey+164];
	xor.b16  	%rs432, %rs448, %rs209;
	ld.shared.u8 	%rs210, [_ZZ7inv_AESPcS_jS_S_S_S_S_E11ExpandedKey+165];
	xor.b16  	%rs431, %rs447, %rs210;
	ld.shared.u8 	%rs211, [_ZZ7inv_AESPcS_jS_S_S_S_S_E11ExpandedKey+166];
	xor.b16  	%rs430, %rs446, %rs211;
	ld.shared.u8 	%rs212, [_ZZ7inv_AESPcS_jS_S_S_S_S_E11ExpandedKey+167];
	xor.b16  	%rs429, %rs445, %rs212;
	ld.shared.u8 	%rs213, [_ZZ7inv_AESPcS_jS_S_S_S_S_E11ExpandedKey+168];
	xor.b16  	%rs428, %rs444, %rs213;
	ld.shared.u8 	%rs214, [_ZZ7inv_AESPcS_jS_S_S_S_S_E11ExpandedKey+169];
	xor.b16  	%rs427, %rs443, %rs214;
	ld.shared.u8 	%rs215, [_ZZ7inv_AESPcS_jS_S_S_S_S_E11ExpandedKey+170];
	xor.b16  	%rs426, %rs442, %rs215;
	ld.shared.u8 	%rs216, [_ZZ7inv_AESPcS_jS_S_S_S_S_E11ExpandedKey+171];
	xor.b16  	%rs425, %rs441, %rs216;
	ld.shared.u8 	%rs217, [_ZZ7inv_AESPcS_jS_S_S_S_S_E11ExpandedKey+172];
	xor.b16  	%rs424, %rs440, %rs217;
	ld.shared.u8 	%rs218, [_ZZ7inv_AESPcS_jS_S_S_S_S_E11ExpandedKey+173];
	xor.b16  	%rs423, %rs439, %rs218;
	ld.shared.u8 	%rs219, [_ZZ7inv_AESPcS_jS_S_S_S_S_E11ExpandedKey+174];
	xor.b16  	%rs422, %rs438, %rs219;
	ld.shared.u8 	%rs220, [_ZZ7inv_AESPcS_jS_S_S_S_S_E11ExpandedKey+175];
	xor.b16  	%rs421, %rs437, %rs220;
	add.s32 	%r281, %r69, 159;
	mov.b32 	%r282, 159;
	mov.u32 	%r72, _ZZ7inv_AESPcS_jS_S_S_S_S_E7invsbox;
	mov.u32 	%r121, _ZZ7inv_AESPcS_jS_S_S_S_S_E4mul2;
$L__BB0_15:
	cvt.u32.u16 	%r70, %rs436;
	and.b32  	%r71, %r70, 255;
	add.s32 	%r73, %r72, %r71;
	ld.shared.u8 	%rs221, [%r73];
	cvt.u32.u16 	%r74, %rs423;
	and.b32  	%r75, %r74, 255;
	add.s32 	%r76, %r72, %r75;
	ld.shared.u8 	%rs222, [%r76];
	cvt.u32.u16 	%r77, %rs426;
	and.b32  	%r78, %r77, 255;
	add.s32 	%r79, %r72, %r78;
	ld.shared.u8 	%rs223, [%r79];
	cvt.u32.u16 	%r80, %rs429;
	and.b32  	%r81, %r80, 255;
	add.s32 	%r82, %r72, %r81;
	ld.shared.u8 	%rs224, [%r82];
	cvt.u32.u16 	%r83, %rs432;
	and.b32  	%r84, %r83, 255;
	add.s32 	%r85, %r72, %r84;
	ld.shared.u8 	%rs225, [%r85];
	cvt.u32.u16 	%r86, %rs435;
	and.b32  	%r87, %r86, 255;
	add.s32 	%r88, %r72, %r87;
	ld.shared.u8 	%rs226, [%r88];
	cvt.u32.u16 	%r89, %rs422;
	and.b32  	%r90, %r89, 255;
	add.s32 	%r91, %r72, %r90;
	ld.shared.u8 	%rs227, [%r91];
	cvt.u32.u16 	%r92, %rs425;
	and.b32  	%r93, %r92, 255;
	add.s32 	%r94, %r72, %r93;
	ld.shared.u8 	%rs228, [%r94];
	cvt.u32.u16 	%r95, %rs428;
	and.b32  	%r96, %r95, 255;
	add.s32 	%r97, %r72, %r96;
	ld.shared.u8 	%rs229, [%r97];
	cvt.u32.u16 	%r98, %rs431;
	and.b32  	%r99, %r98, 255;
	add.s32 	%r100, %r72, %r99;
	ld.shared.u8 	%rs230, [%r100];
	cvt.u32.u16 	%r101, %rs434;
	and.b32  	%r102, %r101, 255;
	add.s32 	%r103, %r72, %r102;
	ld.shared.u8 	%rs231, [%r103];
	cvt.u32.u16 	%r104, %rs421;
	and.b32  	%r105, %r104, 255;
	add.s32 	%r106, %r72, %r105;
	ld.shared.u8 	%rs232, [%r106];
	cvt.u32.u16 	%r107, %rs424;
	and.b32  	%r108, %r107, 255;
	add.s32 	%r109, %r72, %r108;
	ld.shared.u8 	%rs233, [%r109];
	cvt.u32.u16 	%r110, %rs427;
	and.b32  	%r111, %r110, 255;
	add.s32 	%r112, %r72, %r111;
	ld.shared.u8 	%rs234, [%r112];
	cvt.u32.u16 	%r113, %rs430;
	and.b32  	%r114, %r113, 255;
	add.s32 	%r115, %r72, %r114;
	ld.shared.u8 	%rs235, [%r115];
	cvt.u32.u16 	%r116, %rs433;
	and.b32  	%r117, %r116, 255;
	add.s32 	%r118, %r72, %r117;
	ld.shared.u8 	%rs236, [%r118];
	ld.shared.u8 	%rs237, [%r281+-15];
	xor.b16  	%rs238, %rs221, %rs237;
	ld.shared.u8 	%rs239, [%r281+-14];
	xor.b16  	%rs240, %rs222, %rs239;
	ld.shared.u8 	%rs241, [%r281+-13];
	xor.b16  	%rs242, %rs223, %rs241;
	ld.shared.u8 	%rs243, [%r281+-12];
	xor.b16  	%rs244, %rs224, %rs243;
	ld.shared.u8 	%rs245, [%r281+-11];
	xor.b16  	%rs246, %rs225, %rs245;
	ld.shared.u8 	%rs247, [%r281+-10];
	xor.b16  	%rs248, %rs226, %rs247;
	ld.shared.u8 	%rs249, [%r281+-9];
	xor.b16  	%rs250, %rs227, %rs249;
	ld.shared.u8 	%rs251, [%r281+-8];
	xor.b16  	%rs252, %rs228, %rs251;
	ld.shared.u8 	%rs253, [%r281+-7];
	xor.b16  	%rs254, %rs229, %rs253;
	ld.shared.u8 	%rs255, [%r281+-6];
	xor.b16  	%rs256, %rs230, %rs255;
	ld.shared.u8 	%rs257, [%r281+-5];
	xor.b16  	%rs258, %rs231, %rs257;
	ld.shared.u8 	%rs259, [%r281+-4];
	xor.b16  	%rs260, %rs232, %rs259;
	ld.shared.u8 	%rs261, [%r281+-3];
	xor.b16  	%rs262, %rs233, %rs261;
	ld.shared.u8 	%rs263, [%r281+-2];
	xor.b16  	%rs264, %rs234, %rs263;
	ld.shared.u8 	%rs265, [%r281+-1];
	xor.b16  	%rs266, %rs235, %rs265;
	ld.shared.u8 	%rs267, [%r281];
	xor.b16  	%rs268, %rs236, %rs267;
	xor.b16  	%rs269, %rs242, %rs238;
	cvt.u32.u16 	%r119, %rs269;
	and.b32  	%r120, %r119, 255;
	add.s32 	%r122, %r121, %r120;
	ld.shared.u8 	%r123, [%r122];
	add.s32 	%r124, %r121, %r123;
	ld.shared.u8 	%rs270, [%r124];
	xor.b16  	%rs271, %rs244, %rs240;
	cvt.u32.u16 	%r125, %rs271;
	and.b32  	%r126, %r125, 255;
	add.s32 	%r127, %r121, %r126;
	ld.shared.u8 	%r128, [%r127];
	add.s32 	%r129, %r121, %r128;
	ld.shared.u8 	%rs272, [%r129];
	xor.b16  	%rs273, %rs238, %rs270;
	xor.b16  	%rs274, %rs240, %rs272;
	xor.b16  	%rs275, %rs242, %rs270;
	xor.b16  	%rs276, %rs244, %rs272;
	xor.b16  	%rs277, %rs250, %rs246;
	cvt.u32.u16 	%r130, %rs277;
	and.b32  	%r131, %r130, 255;
	add.s32 	%r132, %r121, %r131;
	ld.shared.u8 	%r133, [%r132];
	add.s32 	%r134, %r121, %r133;
	ld.shared.u8 	%rs278, [%r134];
	xor.b16  	%rs279, %rs252, %rs248;
	cvt.u32.u16 	%r135, %rs279;
	and.b32  	%r136, %r135, 255;
	add.s32 	%r137, %r121, %r136;
	ld.shared.u8 	%r138, [%r137];
	add.s32 	%r139, %r121, %r138;
	ld.shared.u8 	%rs280, [%r139];
	xor.b16  	%rs281, %rs246, %rs278;
	xor.b16  	%rs282, %rs248, %rs280;
	xor.b16  	%rs283, %rs250, %rs278;
	xor.b16  	%rs284, %rs252, %rs280;
	xor.b16  	%rs285, %rs258, %rs254;
	cvt.u32.u16 	%r140, %rs285;
	and.b32  	%r141, %r140, 255;
	add.s32 	%r142, %r121, %r141;
	ld.shared.u8 	%r143, [%r142];
	add.s32 	%r144, %r121, %r143;
	ld.shared.u8 	%rs286, [%r144];
	xor.b16  	%rs287, %rs260, %rs256;
	cvt.u32.u16 	%r145, %rs287;
	and.b32  	%r146, %r145, 255;
	add.s32 	%r147, %r121, %r146;
	ld.shared.u8 	%r148, [%r147];
	add.s32 	%r149, %r121, %r148;
	ld.shared.u8 	%rs288, [%r149];
	xor.b16  	%rs289, %rs254, %rs286;
	xor.b16  	%rs290, %rs256, %rs288;
	xor.b16  	%rs291, %rs258, %rs286;
	xor.b16  	%rs292, %rs260, %rs288;
	xor.b16  	%rs293, %rs266, %rs262;
	cvt.u32.u16 	%r150, %rs293;
	and.b32  	%r151, %r150, 255;
	add.s32 	%r152, %r121, %r151;
	ld.shared.u8 	%r153, [%r152];
	add.s32 	%r154, %r121, %r153;
	ld.shared.u8 	%rs294, [%r154];
	xor.b16  	%rs295, %rs268, %rs264;
	cvt.u32.u16 	%r155, %rs295;
	and.b32  	%r156, %r155, 255;
	add.s32 	%r157, %r121, %r156;
	ld.shared.u8 	%r158, [%r157];
	add.s32 	%r159, %r121, %r158;
	ld.shared.u8 	%rs296, [%r159];
	xor.b16  	%rs297, %rs262, %rs294;
	xor.b16  	%rs298, %rs264, %rs296;
	xor.b16  	%rs299, %rs266, %rs294;
	xor.b16  	%rs300, %rs268, %rs296;
	cvt.u32.u16 	%r160, %rs273;
	and.b32  	%r161, %r160, 255;
	add.s32 	%r162, %r121, %r161;
	ld.shared.u8 	%rs301, [%r162];
	cvt.u32.u16 	%r163, %rs274;
	and.b32  	%r164, %r163, 255;
	mov.u32 	%r165, _ZZ7inv_AESPcS_jS_S_S_S_S_E4mul3;
	add.s32 	%r166, %r165, %r164;
	ld.shared.u8 	%rs302, [%r166];
	xor.b16  	%rs303, %rs302, %rs301;
	xor.b16  	%rs304, %rs303, %rs275;
	xor.b16  	%rs436, %rs304, %rs276;
	add.s32 	%r167, %r121, %r164;
	ld.shared.u8 	%rs305, [%r167];
	cvt.u32.u16 	%r168, %rs275;
	and.b32  	%r169, %r168, 255;
	add.s32 	%r170, %r165, %r169;
	ld.shared.u8 	%rs306, [%r170];
	xor.b16  	%rs307, %rs305, %rs306;
	xor.b16  	%rs308, %rs307, %rs273;
	xor.b16  	%rs435, %rs308, %rs276;
	add.s32 	%r171, %r121, %r169;
	ld.shared.u8 	%rs309, [%r171];
	cvt.u32.u16 	%r172, %rs276;
	and.b32  	%r173, %r172, 255;
	add.s32 	%r174, %r165, %r173;
	ld.shared.u8 	%rs310, [%r174];
	xor.b16  	%rs311, %rs309, %rs310;
	xor.b16  	%rs312, %rs311, %rs273;
	xor.b16  	%rs434, %rs312, %rs274;
	add.s32 	%r175, %r165, %r161;
	ld.shared.u8 	%rs313, [%r175];
	add.s32 	%r176, %r121, %r173;
	ld.shared.u8 	%rs314, [%r176];
	xor.b16  	%rs315, %rs313, %rs314;
	xor.b16  	%rs316, %rs315, %rs274;
	xor.b16  	%rs433, %rs316, %rs275;
	cvt.u32.u16 	%r177, %rs281;
	and.b32  	%r178, %r177, 255;
	add.s32 	%r179, %r121, %r178;
	ld.shared.u8 	%rs317, [%r179];
	cvt.u32.u16 	%r180, %rs282;
	and.b32  	%r181, %r180, 255;
	add.s32 	%r182, %r165, %r181;
	ld.shared.u8 	%rs318, [%r182];
	xor.b16  	%rs319, %rs318, %rs317;
	xor.b16  	%rs320, %rs319, %rs283;
	xor.b16  	%rs432, %rs320, %rs284;
	add.s32 	%r183, %r121, %r181;
	ld.shared.u8 	%rs321, [%r183];
	cvt.u32.u16 	%r184, %rs283;
	and.b32  	%r185, %r184, 255;
	add.s32 	%r186, %r165, %r185;
	ld.shared.u8 	%rs322, [%r186];
	xor.b16  	%rs323, %rs321, %rs322;
	xor.b16  	%rs324, %rs323, %rs281;
	xor.b16  	%rs431, %rs324, %rs284;
	add.s32 	%r187, %r121, %r185;
	ld.shared.u8 	%rs325, [%r187];
	cvt.u32.u16 	%r188, %rs284;
	and.b32  	%r189, %r188, 255;
	add.s32 	%r190, %r165, %r189;
	ld.shared.u8 	%rs326, [%r190];
	xor.b16  	%rs327, %rs325, %rs326;
	xor.b16  	%rs328, %rs327, %rs281;
	xor.b16  	%rs430, %rs328, %rs282;
	add.s32 	%r191, %r165, %r178;
	ld.shared.u8 	%rs329, [%r191];
	add.s32 	%r192, %r121, %r189;
	ld.shared.u8 	%rs330, [%r192];
	xor.b16  	%rs331, %rs329, %rs330;
	xor.b16  	%rs332, %rs331, %rs282;
	xor.b16  	%rs429, %rs332, %rs283;
	cvt.u32.u16 	%r193, %rs289;
	and.b32  	%r194, %r193, 255;
	add.s32 	%r195, %r121, %r194;
	ld.shared.u8 	%rs333, [%r195];
	cvt.u32.u16 	%r196, %rs290;
	and.b32  	%r197, %r196, 255;
	add.s32 	%r198, %r165, %r197;
	ld.shared.u8 	%rs334, [%r198];
	xor.b16  	%rs335, %rs334, %rs333;
	xor.b16  	%rs336, %rs335, %rs291;
	xor.b16  	%rs428, %rs336, %rs292;
	add.s32 	%r199, %r121, %r197;
	ld.shared.u8 	%rs337, [%r199];
	cvt.u32.u16 	%r200, %rs291;
	and.b32  	%r201, %r200, 255;
	add.s32 	%r202, %r165, %r201;
	ld.shared.u8 	%rs338, [%r202];
	xor.b16  	%rs339, %rs337, %rs338;
	xor.b16  	%rs340, %rs339, %rs289;
	xor.b16  	%rs427, %rs340, %rs292;
	add.s32 	%r203, %r121, %r201;
	ld.shared.u8 	%rs341, [%r203];
	cvt.u32.u16 	%r204, %rs292;
	and.b32  	%r205, %r204, 255;
	add.s32 	%r206, %r165, %r205;
	ld.shared.u8 	%rs342, [%r206];
	xor.b16  	%rs343, %rs341, %rs342;
	xor.b16  	%rs344, %rs343, %rs289;
	xor.b16  	%rs426, %rs344, %rs290;
	add.s32 	%r207, %r165, %r194;
	ld.shared.u8 	%rs345, [%r207];
	add.s32 	%r208, %r121, %r205;
	ld.shared.u8 	%rs346, [%r208];
	xor.b16  	%rs347, %rs345, %rs346;
	xor.b16  	%rs348, %rs347, %rs290;
	xor.b16  	%rs425, %rs348, %rs291;
	cvt.u32.u16 	%r209, %rs297;
	and.b32  	%r210, %r209, 255;
	add.s32 	%r211, %r121, %r210;
	ld.shared.u8 	%rs349, [%r211];
	cvt.u32.u16 	%r212, %rs298;
	and.b32  	%r213, %r212, 255;
	add.s32 	%r214, %r165, %r213;
	ld.shared.u8 	%rs350, [%r214];
	xor.b16  	%rs351, %rs350, %rs349;
	xor.b16  	%rs352, %rs351, %rs299;
	xor.b16  	%rs424, %rs352, %rs300;
	add.s32 	%r215, %r121, %r213;
	ld.shared.u8 	%rs353, [%r215];
	cvt.u32.u16 	%r216, %rs299;
	and.b32  	%r217, %r216, 255;
	add.s32 	%r218, %r165, %r217;
	ld.shared.u8 	%rs354, [%r218];
	xor.b16  	%rs355, %rs353, %rs354;
	xor.b16  	%rs356, %rs355, %rs297;
	xor.b16  	%rs423, %rs356, %rs300;
	add.s32 	%r219, %r121, %r217;
	ld.shared.u8 	%rs357, [%r219];
	cvt.u32.u16 	%r220, %rs300;
	and.b32  	%r221, %r220, 255;
	add.s32 	%r222, %r165, %r221;
	ld.shared.u8 	%rs358, [%r222];
	xor.b16  	%rs359, %rs357, %rs358;
	xor.b16  	%rs360, %rs359, %rs297;
	xor.b16  	%rs422, %rs360, %rs298;
	add.s32 	%r223, %r165, %r210;
	ld.shared.u8 	%rs361, [%r223];
	add.s32 	%r224, %r121, %r221;
	ld.shared.u8 	%rs362, [%r224];
	xor.b16  	%rs363, %rs361, %rs362;
	xor.b16  	%rs364, %rs363, %rs298;
	xor.b16  	%rs421, %rs364, %rs299;
	add.s32 	%r282, %r282, -16;
	add.s32 	%r281, %r281, -16;
	setp.ne.s32 	%p10, %r282, 15;
	@%p10 bra 	$L__BB0_15;
	cvt.u32.u16 	%r225, %rs436;
	and.b32  	%r226, %r225, 255;
	add.s32 	%r228, %r72, %r226;
	ld.shared.u8 	%rs365, [%r228];
	cvt.u32.u16 	%r229, %rs423;
	and.b32  	%r230, %r229, 255;
	add.s32 	%r231, %r72, %r230;
	ld.shared.u8 	%rs366, [%r231];
	cvt.u32.u16 	%r232, %rs426;
	and.b32  	%r233, %r232, 255;
	add.s32 	%r234, %r72, %r233;
	ld.shared.u8 	%rs367, [%r234];
	cvt.u32.u16 	%r235, %rs429;
	and.b32  	%r236, %r235, 255;
	add.s32 	%r237, %r72, %r236;
	ld.shared.u8 	%rs368, [%r237];
	cvt.u32.u16 	%r238, %rs432;
	and.b32  	%r239, %r238, 255;
	add.s32 	%r240, %r72, %r239;
	ld.shared.u8 	%rs369, [%r240];
	cvt.u32.u16 	%r241, %rs435;
	and.b32  	%r242, %r241, 255;
	add.s32 	%r243, %r72, %r242;
	ld.shared.u8 	%rs370, [%r243];
	cvt.u32.u16 	%r244, %rs422;
	and.b32  	%r245, %r244, 255;
	add.s32 	%r246, %r72, %r245;
	ld.shared.u8 	%rs371, [%r246];
	cvt.u32.u16 	%r247, %rs425;
	and.b32  	%r248, %r247, 255;
	add.s32 	%r249, %r72, %r248;
	ld.shared.u8 	%rs372, [%r249];
	cvt.u32.u16 	%r250, %rs428;
	and.b32  	%r251, %r250, 255;
	add.s32 	%r252, %r72, %r251;
	ld.shared.u8 	%rs373, [%r252];
	cvt.u32.u16 	%r253, %rs431;
	and.b32  	%r254, %r253, 255;
	add.s32 	%r255, %r72, %r254;
	ld.shared.u8 	%rs374, [%r255];
	cvt.u32.u16 	%r256, %rs434;
	and.b32  	%r257, %r256, 255;
	add.s32 	%r258, %r72, %r257;
	ld.shared.u8 	%rs375, [%r258];
	cvt.u32.u16 	%r259, %rs421;
	and.b32  	%r260, %r259, 255;
	add.s32 	%r261, %r72, %r260;
	ld.shared.u8 	%rs376, [%r261];
	cvt.u32.u16 	%r262, %rs424;
	and.b32  	%r263, %r262, 255;
	add.s32 	%r264, %r72, %r263;
	ld.shared.u8 	%rs377, [%r264];
	cvt.u32.u16 	%r265, %rs427;
	and.b32  	%r266, %r265, 255;
	add.s32 	%r267, %r72, %r266;
	ld.shared.u8 	%rs378, [%r267];
	cvt.u32.u16 	%r268, %rs430;
	and.b32  	%r269, %r268, 255;
	add.s32 	%r270, %r72, %r269;
	ld.shared.u8 	%rs379, [%r270];
	cvt.u32.u16 	%r271, %rs433;
	and.b32  	%r272, %r271, 255;
	add.s32 	%r273, %r72, %r272;
	ld.shared.u8 	%rs380, [%r273];
	ld.shared.u8 	%rs381, [_ZZ7inv_AESPcS_jS_S_S_S_S_E11ExpandedKey];
	xor.b16  	%rs452, %rs365, %rs381;
	ld.shared.u8 	%rs382, [_ZZ7inv_AESPcS_jS_S_S_S_S_E11ExpandedKey+1];
	xor.b16  	%rs451, %rs366, %rs382;
	ld.shared.u8 	%rs383, [_ZZ7inv_AESPcS_jS_S_S_S_S_E11ExpandedKey+2];
	xor.b16  	%rs450, %rs367, %rs383;
	ld.shared.u8 	%rs384, [_ZZ7inv_AESPcS_jS_S_S_S_S_E11ExpandedKey+3];
	xor.b16  	%rs449, %rs368, %rs384;
	ld.shared.u8 	%rs385, [_ZZ7inv_AESPcS_jS_S_S_S_S_E11ExpandedKey+4];
	xor.b16  	%rs448, %rs369, %rs385;
	ld.shared.u8 	%rs386, [_ZZ7inv_AESPcS_jS_S_S_S_S_E11ExpandedKey+5];
	xor.b16  	%rs447, %rs370, %rs386;
	ld.shared.u8 	%rs387, [_ZZ7inv_AESPcS_jS_S_S_S_S_E11ExpandedKey+6];
	xor.b16  	%rs446, %rs371, %rs387;
	ld.shared.u8 	%rs388, [_ZZ7inv_AESPcS_jS_S_S_S_S_E11ExpandedKey+7];
	xor.b16  	%rs445, %rs372, %rs388;
	ld.shared.u8 	%rs389, [_ZZ7inv_AESPcS_jS_S_S_S_S_E11ExpandedKey+8];
	xor.b16  	%rs444, %rs373, %rs389;
	ld.shared.u8 	%rs390, [_ZZ7inv_AESPcS_jS_S_S_S_S_E11ExpandedKey+9];
	xor.b16  	%rs443, %rs374, %rs390;
	ld.shared.u8 	%rs391, [_ZZ7inv_AESPcS_jS_S_S_S_S_E11ExpandedKey+10];
	xor.b16  	%rs442, %rs375, %rs391;
	ld.shared.u8 	%rs392, [_ZZ7inv_AESPcS_jS_S_S_S_S_E11ExpandedKey+11];
	xor.b16  	%rs441, %rs376, %rs392;
	ld.shared.u8 	%rs393, [_ZZ7inv_AESPcS_jS_S_S_S_S_E11ExpandedKey+12];
	xor.b16  	%rs440, %rs377, %rs393;
	ld.shared.u8 	%rs394, [_ZZ7inv_AESPcS_jS_S_S_S_S_E11ExpandedKey+13];
	xor.b16  	%rs439, %rs378, %rs394;
	ld.shared.u8 	%rs395, [_ZZ7inv_AESPcS_jS_S_S_S_S_E11ExpandedKey+14];
	xor.b16  	%rs438, %rs379, %rs395;
	ld.shared.u8 	%rs396, [_ZZ7inv_AESPcS_jS_S_S_S_S_E11ExpandedKey+15];
	xor.b16  	%rs437, %rs380, %rs396;
$L__BB0_17:
	setp.gt.u32 	%p11, %r17, %r22;
	bar.sync 	0;
	@%p11 bra 	$L__BB0_19;
	st.global.u8 	[%rd21], %rs452;
	st.global.u8 	[%rd21+1], %rs451;
	st.global.u8 	[%rd21+2], %rs450;
	st.global.u8 	[%rd21+3], %rs449;
	st.global.u8 	[%rd21+4], %rs448;
	st.global.u8 	[%rd21+5], %rs447;
	st.global.u8 	[%rd21+6], %rs446;
	st.global.u8 	[%rd21+7], %rs445;
	st.global.u8 	[%rd21+8], %rs444;
	st.global.u8 	[%rd21+9], %rs443;
	st.global.u8 	[%rd21+10], %rs442;
	st.global.u8 	[%rd21+11], %rs441;
	st.global.u8 	[%rd21+12], %rs440;
	st.global.u8 	[%rd21+13], %rs439;
	st.global.u8 	[%rd21+14], %rs438;
	st.global.u8 	[%rd21+15], %rs437;
$L__BB0_19:
	ret;

}


// ===== COMPILED SASS (sm_100) =====

	.target	sm_100

	.elftype	@"ET_EXEC"


//--------------------- .note.nv.tkinfo           --------------------------
	.section	.note.nv.tkinfo,"",@"SHT_NOTE"
	.sectionflags	@"SHF_NOTE_NV_TKINFO"
	.tkinfo
        /*0018*/ 	.word	0x00000002
        /*0030*/ 	.string	""
        /*0030*/ 	.string	"ptxas"
        /*0030*/ 	.string	"Cuda compilation tools, release 13.0, V13.0.88"
        /*0030*/ 	.string	"Build cuda_13.0.r13.0/compiler.36424714_0"
        /*0030*/ 	.string	"-arch sm_100 -m 64 "



//--------------------- .note.nv.cuinfo           --------------------------
	.section	.note.nv.cuinfo,"",@"SHT_NOTE"
	.sectionflags	@"SHF_NOTE_NV_CUINFO"
        /*0018*/ 	.short	0x0002
        /*001a*/ 	.short	0x0064
        /*001c*/ 	.short	0x0082
	.zero		2


//--------------------- .nv.info                  --------------------------
	.section	.nv.info,"",@"SHT_CUDA_INFO"
	.align	4


	//----- nvinfo : EIATTR_REGCOUNT
	.align		4
        /*0000*/ 	.byte	0x04, 0x2f
        /*0002*/ 	.short	(.L_1 - .L_0)
	.align		4
.L_0:
        /*0004*/ 	.word	index@(_Z7inv_AESPcS_jS_S_S_S_S_)
        /*0008*/ 	.word	0x00000020


	//----- nvinfo : EIATTR_FRAME_SIZE
	.align		4
.L_1:
        /*000c*/ 	.byte	0x04, 0x11
        /*000e*/ 	.short	(.L_3 - .L_2)
	.align		4
.L_2:
        /*0010*/ 	.word	index@(_Z7inv_AESPcS_jS_S_S_S_S_)
        /*0014*/ 	.word	0x00000000


	//----- nvinfo : EIATTR_MIN_STACK_SIZE
	.align		4
.L_3:
        /*0018*/ 	.byte	0x04, 0x12
        /*001a*/ 	.short	(.L_5 - .L_4)
	.align		4
.L_4:
        /*001c*/ 	.word	index@(_Z7inv_AESPcS_jS_S_S_S_S_)
        /*0020*/ 	.word	0x00000000
.L_5:


//--------------------- .nv.compat                --------------------------
	.section	.nv.compat,"",@"SHT_CUDA_COMPAT_INFO"
	.align	4
        /*0000*/ 	.byte	0x02, 0x09, 0x00, 0x00, 0x02, 0x02, 0x01, 0x00, 0x02, 0x05, 0x05, 0x00, 0x03, 0x07, 0x01, 0x01
        /*0010*/ 	.byte	0x02, 0x03, 0x00, 0x00, 0x02, 0x06, 0x01, 0x00, 0x04, 0x0b, 0x08, 0x00, 0x09, 0x00, 0x00, 0x00
        /*0020*/ 	.byte	0x00, 0x00, 0x00, 0x00


//--------------------- .nv.info._Z7inv_AESPcS_jS_S_S_S_S_ --------------------------
	.section	.nv.info._Z7inv_AESPcS_jS_S_S_S_S_,"",@"SHT_CUDA_INFO"
	.sectionflags	@""
	.align	4


	//----- nvinfo : EIATTR_CUDA_API_VERSION
	.align		4
        /*0000*/ 	.byte	0x04, 0x37
        /*0002*/ 	.short	(.L_7 - .L_6)
.L_6:
        /*0004*/ 	.word	0x00000082


	//----- nvinfo : EIATTR_KPARAM_INFO
	.align		4
.L_7:
        /*0008*/ 	.byte	0x04, 0x17
        /*000a*/ 	.short	(.L_9 - .L_8)
.L_8:
        /*000c*/ 	.word	0x00000000
        /*0010*/ 	.short	0x0007
        /*0012*/ 	.short	0x0038
        /*0014*/ 	.byte	0x00, 0xf5, 0x21, 0x00


	//----- nvinfo : EIATTR_KPARAM_INFO
	.align		4
.L_9:
        /*0018*/ 	.byte	0x04, 0x17
        /*001a*/ 	.short	(.L_11 - .L_10)
.L_10:
        /*001c*/ 	.word	0x00000000
        /*0020*/ 	.short	0x0006
        /*0022*/ 	.short	0x0030
        /*0024*/ 	.byte	0x00, 0xf5, 0x21, 0x00


	//----- nvinfo : EIATTR_KPARAM_INFO
	.align		4
.L_11:
        /*0028*/ 	.byte	0x04, 0x17
        /*002a*/ 	.short	(.L_13 - .L_12)
.L_12:
        /*002c*/ 	.word	0x00000000
        /*0030*/ 	.short	0x0005
        /*0032*/ 	.short	0x0028
        /*0034*/ 	.byte	0x00, 0xf5, 0x21, 0x00


	//----- nvinfo : EIATTR_KPARAM_INFO
	.align		4
.L_13:
        /*0038*/ 	.byte	0x04, 0x17
        /*003a*/ 	.short	(.L_15 - .L_14)
.L_14:
        /*003c*/ 	.word	0x00000000
        /*0040*/ 	.short	0x0004
        /*0042*/ 	.short	0x0020
        /*0044*/ 	.byte	0x00, 0xf5, 0x21, 0x00


	//----- nvinfo : EIATTR_KPARAM_INFO
	.align		4
.L_15:
        /*0048*/ 	.byte	0x04, 0x17
        /*004a*/ 	.short	(.L_17 - .L_16)
.L_16:
        /*004c*/ 	.word	0x00000000
        /*0050*/ 	.short	0x0003
        /*0052*/ 	.short	0x0018
        /*0054*/ 	.byte	0x00, 0xf5, 0x21, 0x00


	//----- nvinfo : EIATTR_KPARAM_INFO
	.align		4
.L_17:
        /*0058*/ 	.byte	0x04, 0x17
        /*005a*/ 	.short	(.L_19 - .L_18)
.L_18:
        /*005c*/ 	.word	0x00000000
        /*0060*/ 	.short	0x0002
        /*0062*/ 	.short	0x0010
        /*0064*/ 	.byte	0x00, 0xf0, 0x11, 0x00


	//----- nvinfo : EIATTR_KPARAM_INFO
	.align		4
.L_19:
        /*0068*/ 	.byte	0x04, 0x17
        /*006a*/ 	.short	(.L_21 - .L_20)
.L_20:
        /*006c*/ 	.word	0x00000000
        /*0070*/ 	.short	0x0001
        /*0072*/ 	.short	0x0008
        /*0074*/ 	.byte	0x00, 0xf5, 0x21, 0x00


	//----- nvinfo : EIATTR_KPARAM_INFO
	.align		4
.L_21:
        /*0078*/ 	.byte	0x04, 0x17
        /*007a*/ 	.short	(.L_23 - .L_22)
.L_22:
        /*007c*/ 	.word	0x00000000
        /*0080*/ 	.short	0x0000
        /*0082*/ 	.short	0x0000
        /*0084*/ 	.byte	0x00, 0xf5, 0x21, 0x00


	//----- nvinfo : EIATTR_SPARSE_MMA_MASK
	.align		4
.L_23:
        /*0088*/ 	.byte	0x03, 0x50
        /*008a*/ 	.short	0x0000


	//----- nvinfo : EIATTR_MAXREG_COUNT
	.align		4
        /*008c*/ 	.byte	0x03, 0x1b
        /*008e*/ 	.short	0x00ff


	//----- nvinfo : EIATTR_NUM_BARRIERS
	.align		4
        /*0090*/ 	.byte	0x02, 0x4c
        /*0092*/ 	.byte	0x01
	.zero		1


	//----- nvinfo : EIATTR_MERCURY_ISA_VERSION
	.align		4
        /*0094*/ 	.byte	0x03, 0x5f
        /*0096*/ 	.short	0x0101


	//----- nvinfo : EIATTR_VRC_CTA_INIT_COUNT
	.align		4
        /*0098*/ 	.byte	0x02, 0x4a
	.zero		1
	.zero		1


	//----- nvinfo : EIATTR_EXIT_INSTR_OFFSETS
	.align		4
        /*009c*/ 	.byte	0x04, 0x1c
        /*009e*/ 	.short	(.L_25 - .L_24)


	//   ....[0]....
.L_24:
        /*00a0*/ 	.word	0x00002d40


	//   ....[1]....
        /*00a4*/ 	.word	0x00002e50


	//----- nvinfo : EIATTR_CRS_STACK_SIZE
	.align		4
.L_25:
        /*00a8*/ 	.byte	0x04, 0x1e
        /*00aa*/ 	.short	(.L_27 - .L_26)
.L_26:
        /*00ac*/ 	.word	0x00000000


	//----- nvinfo : EIATTR_CBANK_PARAM_SIZE
	.align		4
.L_27:
        /*00b0*/ 	.byte	0x03, 0x19
        /*00b2*/ 	.short	0x0040


	//----- nvinfo : EIATTR_PARAM_CBANK
	.align		4
        /*00b4*/ 	.byte	0x04, 0x0a
        /*00b6*/ 	.short	(.L_29 - .L_28)
	.align		4
.L_28:
        /*00b8*/ 	.word	index@(.nv.constant0._Z7inv_AESPcS_jS_S_S_S_S_)
        /*00bc*/ 	.short	0x0380
        /*00be*/ 	.short	0x0040


	//----- nvinfo : EIATTR_SW_WAR
	.align		4
.L_29:
        /*00c0*/ 	.byte	0x04, 0x36
        /*00c2*/ 	.short	(.L_31 - .L_30)
.L_30:
        /*00c4*/ 	.word	0x00000008
.L_31:


//--------------------- .nv.callgraph             --------------------------
	.section	.nv.callgraph,"",@"SHT_CUDA_CALLGRAPH"
	.align	4
	.sectionentsize	8
	.align		4
        /*0000*/ 	.word	0x00000000
	.align		4
        /*0004*/ 	.word	0xffffffff
	.align		4
        /*0008*/ 	.word	0x00000000
	.align		4
        /*000c*/ 	.word	0xfffffffe
	.align		4
        /*0010*/ 	.word	0x00000000
	.align		4
        /*0014*/ 	.word	0xfffffffd
	.align		4
        /*0018*/ 	.word	0x00000000
	.align		4
        /*001c*/ 	.word	0xfffffffc


//--------------------- .text._Z7inv_AESPcS_jS_S_S_S_S_ --------------------------
	.section	.text._Z7inv_AESPcS_jS_S_S_S_S_,"ax",@progbits
	.align	128
        .global         _Z7inv_AESPcS_jS_S_S_S_S_
        .type           _Z7inv_AESPcS_jS_S_S_S_S_,@function
        .size           _Z7inv_AESPcS_jS_S_S_S_S_,(.L_x_14 - _Z7inv_AESPcS_jS_S_S_S_S_)
        .other          _Z7inv_AESPcS_jS_S_S_S_S_,@"STO_CUDA_ENTRY STV_DEFAULT"
_Z7inv_AESPcS_jS_S_S_S_S_:
.text._Z7inv_AESPcS_jS_S_S_S_S_:
[----:B------:R-:W-:Y:S01]  /*0000*/  LDC R1, c[0x0][0x37c] ;  /* 0x0000df00ff017b82 */ /* 0x000fe20000000800 */
[----:B------:R-:W0:Y:S01]  /*0010*/  S2R R0, SR_TID.X ;  /* 0x0000000000007919 */ /* 0x000e220000002100 */
[----:B------:R-:W1:Y:S01]  /*0020*/  LDCU UR4, c[0x0][0x360] ;  /* 0x00006c00ff0477ac */ /* 0x000e620008000800 */
[----:B------:R-:W-:Y:S01]  /*0030*/  BSSY.RECONVERGENT B0, `(.L_x_0) ;  /* 0x0000111000007945 */ /* 0x000fe20003800200 */
[----:B------:R-:W0:Y:S01]  /*0040*/  S2R R3, SR_CTAID.X ;  /* 0x0000000000037919 */ /* 0x000e220000002500 */
[----:B------:R-:W2:Y:S01]  /*0050*/  LDCU.64 UR20, c[0x0][0x358] ;  /* 0x00006b00ff1477ac */ /* 0x000ea20008000a00 */
[----:B-1----:R-:W-:Y:S02]  /*0060*/  UISETP.GT.U32.AND UP0, UPT, UR4, 0xff, UPT ;  /* 0x000000ff0400788c */ /* 0x002fe4000bf04070 */
[----:B0-----:R-:W-:-:S07]  /*0070*/  IMAD R8, R3, UR4, R0 ;  /* 0x0000000403087c24 */ /* 0x001fce000f8e0200 */
[----:B--2---:R-:W-:Y:S05]  /*0080*/  BRA.U UP0, `(.L_x_1) ;  /* 0x0000000d009c7547 */ /* 0x004fea000b800000 */
[----:B------:R-:W-:-:S13]  /*0090*/  ISETP.NE.AND P0, PT, R0, RZ, PT ;  /* 0x000000ff0000720c */ /* 0x000fda0003f05270 */
[----:B------:R-:W-:Y:S05]  /*00a0*/  @P0 BRA `(.L_x_2) ;  /* 0x0000001000240947 */ /* 0x000fea0003800000 */
[----:B------:R-:W0:Y:S08]  /*00b0*/  LDC.64 R4, c[0x0][0x398] ;  /* 0x0000e600ff047b82 */ /* 0x000e300000000a00 */
[----:B------:R-:W1:Y:S08]  /*00c0*/  LDC.64 R2, c[0x0][0x3a0] ;  /* 0x0000e800ff027b82 */ /* 0x000e700000000a00 */
[----:B------:R-:W2:Y:S08]  /*00d0*/  S2UR UR9, SR_CgaCtaId ;  /* 0x00000000000979c3 */ /* 0x000eb00000008800 */
[----:B------:R-:W3:Y:S01]  /*00e0*/  LDC.64 R6, c[0x0][0x3a8] ;  /* 0x0000ea00ff067b82 */ /* 0x000ee20000000a00 */
[----:B0-----:R-:W4:Y:S01]  /*00f0*/  LDG.E.U8 R12, desc[UR20][R4.64] ;  /* 0x00000014040c7981 */ /* 0x001f22000c1e1100 */
[----:B------:R-:W-:Y:S01]  /*0100*/  UMOV UR4, 0x400 ;  /* 0x0000040000047882 */ /* 0x000fe20000000000 */
[----:B------:R-:W0:Y:S02]  /*0110*/  LDCU.128 UR12, c[0x0][0x3a0] ;  /* 0x00007400ff0c77ac */ /* 0x000e240008000c00 */
[----:B------:R-:W5:Y:S01]  /*0120*/  LDG.E.U8 R13, desc[UR20][R4.64+0x1] ;  /* 0x00000114040d7981 */ /* 0x000f62000c1e1100 */
[----:B------:R-:W0:Y:S03]  /*0130*/  LDCU.128 UR24, c[0x0][0x3b0] ;  /* 0x00007600ff1877ac */ /* 0x000e260008000c00 */
[----:B------:R-:W5:Y:S01]  /*0140*/  LDG.E.U8 R17, desc[UR20][R4.64+0x2] ;  /* 0x0000021404117981 */ /* 0x000f62000c1e1100 */
[----:B------:R-:W0:Y:S03]  /*0150*/  LDCU.64 UR18, c[0x0][0x398] ;  /* 0x00007300ff1277ac */ /* 0x000e260008000a00 */
[----:B------:R-:W5:Y:S04]  /*0160*/  LDG.E.U8 R18, desc[UR20][R4.64+0x3] ;  /* 0x0000031404127981 */ /* 0x000f68000c1e1100 */
[----:B------:R-:W5:Y:S04]  /*0170*/  LDG.E.U8 R16, desc[UR20][R4.64+0x4] ;  /* 0x0000041404107981 */ /* 0x000f68000c1e1100 */
[----:B------:R-:W5:Y:S04]  /*0180*/  LDG.E.U8 R22, desc[UR20][R4.64+0x5] ;  /* 0x0000051404167981 */ /* 0x000f68000c1e1100 */
[----:B------:R-:W5:Y:S04]  /*0190*/  LDG.E.U8 R21, desc[UR20][R4.64+0x6] ;  /* 0x0000061404157981 */ /* 0x000f68000c1e1100 */
[----:B------:R2:W5:Y:S04]  /*01a0*/  LDG.E.U8 R28, desc[UR20][R4.64+0x7] ;  /* 0x00000714041c7981 */ /* 0x000568000c1e1100 */
[----:B-1----:R-:W5:Y:S04]  /*01b0*/  LDG.E.U8 R25, desc[UR20][R2.64] ;  /* 0x0000001402197981 */ /* 0x002f68000c1e1100 */
[----:B------:R-:W5:Y:S04]  /*01c0*/  LDG.E.U8 R26, desc[UR20][R2.64+0x1] ;  /* 0x00000114021a7981 */ /* 0x000f68000c1e1100 */
[----:B------:R-:W5:Y:S04]  /*01d0*/  LDG.E.U8 R27, desc[UR20][R2.64+0x2] ;  /* 0x00000214021b7981 */ /* 0x000f68000c1e1100 */
[----:B------:R-:W5:Y:S04]  /*01e0*/  LDG.E.U8 R10, desc[UR20][R2.64+0x5] ;  /* 0x00000514020a7981 */ /* 0x000f68000c1e1100 */
[----:B------:R-:W5:Y:S04]  /*01f0*/  LDG.E.U8 R20, desc[UR20][R2.64+0x3] ;  /* 0x0000031402147981 */ /* 0x000f68000c1e1100 */
[----:B------:R-:W5:Y:S04]  /*0200*/  LDG.E.U8 R19, desc[UR20][R2.64+0x4] ;  /* 0x0000041402137981 */ /* 0x000f68000c1e1100 */
[----:B------:R-:W5:Y:S01]  /*0210*/  LDG.E.U8 R9, desc[UR20][R2.64+0x6] ;  /* 0x0000061402097981 */ /* 0x000f62000c1e1100 */
[----:B--2---:R-:W1:Y:S03]  /*0220*/  LDC.64 R4, c[0x0][0x3b0] ;  /* 0x0000ec00ff047b82 */ /* 0x004e660000000a00 */
[----:B------:R2:W5:Y:S04]  /*0230*/  LDG.E.U8 R15, desc[UR20][R2.64+0x7] ;  /* 0x00000714020f7981 */ /* 0x000568000c1e1100 */
[----:B---3--:R-:W3:Y:S04]  /*0240*/  LDG.E.U8 R14, desc[UR20][R6.64] ;  /* 0x00000014060e7981 */ /* 0x008ee8000c1e1100 */
[----:B------:R-:W3:Y:S01]  /*0250*/  LDG.E.U8 R11, desc[UR20][R6.64+0x1] ;  /* 0x00000114060b7981 */ /* 0x000ee2000c1e1100 */
[----:B--2---:R-:W2:Y:S01]  /*0260*/  LDC.64 R2, c[0x0][0x3b8] ;  /* 0x0000ee00ff027b82 */ /* 0x004ea20000000a00 */
[----:B------:R-:W-:-:S02]  /*0270*/  ULEA UR5, UR9, UR4, 0x18 ;  /* 0x0000000409057291 */ /* 0x000fc4000f8ec0ff */
[----:B------:R-:W3:Y:S04]  /*0280*/  LDG.E.U8 R24, desc[UR20][R6.64+0x7] ;  /* 0x0000071406187981 */ /* 0x000ee8000c1e1100 */
[----:B-1----:R-:W3:Y:S04]  /*0290*/  LDG.E.U8 R23, desc[UR20][R4.64] ;  /* 0x0000001404177981 */ /* 0x002ee8000c1e1100 */
[----:B------:R-:W3:Y:S04]  /*02a0*/  LDG.E.U8 R29, desc[UR20][R4.64+0x7] ;  /* 0x00000714041d7981 */ /* 0x000ee8000c1e1100 */
[----:B----4-:R1:W-:Y:S04]  /*02b0*/  STS.U8 [UR5], R12 ;  /* 0x0000000cff007988 */ /* 0x0103e80008000005 */
[----:B-----5:R4:W-:Y:S04]  /*02c0*/  STS.U8 [UR5+0x1], R13 ;  /* 0x0000010dff007988 */ /* 0x0209e80008000005 */
[----:B------:R-:W-:Y:S04]  /*02d0*/  STS.U8 [UR5+0x2], R17 ;  /* 0x00000211ff007988 */ /* 0x000fe80008000005 */
[----:B------:R5:W-:Y:S04]  /*02e0*/  STS.U8 [UR5+0x3], R18 ;  /* 0x00000312ff007988 */ /* 0x000be80008000005 */
[----:B------:R0:W-:Y:S04]  /*02f0*/  STS.U8 [UR5+0x4], R16 ;  /* 0x00000410ff007988 */ /* 0x0001e80008000005 */
[----:B------:R2:W-:Y:S04]  /*0300*/  STS.U8 [UR5+0x5], R22 ;  /* 0x00000516ff007988 */ /* 0x0005e80008000005 */
[----:B------:R2:W-:Y:S04]  /*0310*/  STS.U8 [UR5+0x6], R21 ;  /* 0x00000615ff007988 */ /* 0x0005e80008000005 */
[----:B------:R-:W-:Y:S04]  /*0320*/  STS.U8 [UR5+0x7], R28 ;  /* 0x0000071cff007988 */ /* 0x000fe80008000005 */
[----:B------:R-:W-:Y:S04]  /*0330*/  STS.U8 [UR5+0x100], R25 ;  /* 0x00010019ff007988 */ /* 0x000fe80008000005 */
[----:B------:R-:W-:Y:S04]  /*0340*/  STS.U8 [UR5+0x101], R26 ;  /* 0x0001011aff007988 */ /* 0x000fe80008000005 */
[----:B------:R2:W-:Y:S04]  /*0350*/  STS.U8 [UR5+0x102], R27 ;  /* 0x0001021bff007988 */ /* 0x0005e80008000005 */
[----:B-1----:R-:W3:Y:S04]  /*0360*/  LDG.E.U8 R12, desc[UR20][R6.64+0x2] ;  /* 0x00000214060c7981 */ /* 0x002ee8000c1e1100 */
[----:B----4-:R-:W4:Y:S04]  /*0370*/  LDG.E.U8 R13, desc[UR20][R6.64+0x3] ;  /* 0x00000314060d7981 */ /* 0x010f28000c1e1100 */
[----:B-----5:R-:W5:Y:S04]  /*0380*/  LDG.E.U8 R18, desc[UR20][R6.64+0x4] ;  /* 0x0000041406127981 */ /* 0x020f68000c1e1100 */
[----:B------:R-:W5:Y:S04]  /*0390*/  LDG.E.U8 R17, desc[UR20][R6.64+0x5] ;  /* 0x0000051406117981 */ /* 0x000f68000c1e1100 */
[----:B0-----:R-:W5:Y:S04]  /*03a0*/  LDG.E.U8 R16, desc[UR20][R6.64+0x6] ;  /* 0x0000061406107981 */ /* 0x001f68000c1e1100 */
[----:B--2---:R-:W2:Y:S04]  /*03b0*/  LDG.E.U8 R22, desc[UR20][R4.64+0x1] ;  /* 0x0000011404167981 */ /* 0x004ea8000c1e1100 */
[----:B------:R-:W2:Y:S04]  /*03c0*/  LDG.E.U8 R21, desc[UR20][R4.64+0x2] ;  /* 0x0000021404157981 */ /* 0x000ea8000c1e1100 */
[----:B------:R-:W2:Y:S04]  /*03d0*/  LDG.E.U8 R27, desc[UR20][R4.64+0x3] ;  /* 0x00000314041b7981 */ /* 0x000ea8000c1e1100 */
[----:B------:R-:W2:Y:S04]  /*03e0*/  LDG.E.U8 R26, desc[UR20][R4.64+0x4] ;  /* 0x00000414041a7981 */ /* 0x000ea8000c1e1100 */
[----:B------:R-:W2:Y:S04]  /*03f0*/  LDG.E.U8 R25, desc[UR20][R4.64+0x5] ;  /* 0x0000051404197981 */ /* 0x000ea8000c1e1100 */
[----:B------:R-:W2:Y:S04]  /*0400*/  LDG.E.U8 R28, desc[UR20][R4.64+0x6] ;  /* 0x00000614041c7981 */ /* 0x000ea8000c1e1100 */
[----:B------:R0:W-:Y:S04]  /*0410*/  STS.U8 [UR5+0x105], R10 ;  /* 0x0001050aff007988 */ /* 0x0001e80008000005 */
[----:B------:R-:W2:Y:S04]  /*0420*/  LDG.E.U8 R6, desc[UR20][R2.64] ;  /* 0x0000001402067981 */ /* 0x000ea8000c1e1100 */
[----:B------:R-:W2:Y:S04]  /*0430*/  LDG.E.U8 R7, desc[UR20][R2.64+0x1] ;  /* 0x0000011402077981 */ /* 0x000ea8000c1e1100 */
[----:B------:R-:W2:Y:S04]  /*0440*/  LDG.E.U8 R4, desc[UR20][R2.64+0x5] ;  /* 0x0000051402047981 */ /* 0x000ea8000c1e1100 */
[----:B------:R-:W2:Y:S04]  /*0450*/  LDG.E.U8 R5, desc[UR20][R2.64+0x6] ;  /* 0x0000061402057981 */ /* 0x000ea8000c1e1100 */
[----:B0-----:R-:W2:Y:S04]  /*0460*/  LDG.E.U8 R10, desc[UR20][R2.64+0x7] ;  /* 0x00000714020a7981 */ /* 0x001ea8000c1e1100 */
[----:B------:R0:W-:Y:S04]  /*0470*/  STS.U8 [UR5+0x103], R20 ;  /* 0x00010314ff007988 */ /* 0x0001e80008000005 */
[----:B------:R-:W-:Y:S04]  /*0480*/  STS.U8 [UR5+0x104], R19 ;  /* 0x00010413ff007988 */ /* 0x000fe80008000005 */
[----:B------:R1:W-:Y:S04]  /*0490*/  STS.U8 [UR5+0x106], R9 ;  /* 0x00010609ff007988 */ /* 0x0003e80008000005 */
[----:B0-----:R-:W2:Y:S04]  /*04a0*/  LDG.E.U8 R20, desc[UR20][R2.64+0x2] ;  /* 0x0000021402147981 */ /* 0x001ea8000c1e1100 */
[----:B-1----:R-:W2:Y:S04]  /*04b0*/  LDG.E.U8 R9, desc[UR20][R2.64+0x3] ;  /* 0x0000031402097981 */ /* 0x002ea8000c1e1100 */
[----:B------:R0:W2:Y:S01]  /*04c0*/  LDG.E.U8 R19, desc[UR20][R2.64+0x4] ;  /* 0x0000041402137981 */ /* 0x0000a2000c1e1100 */
[----:B------:R-:W-:-:S02]  /*04d0*/  UIADD3 UR16, UP5, UPT, UR12, 0x3, URZ ;  /* 0x000000030c107890 */ /* 0x000fc4000ffbe0ff */
[----:B------:R-:W-:Y:S02]  /*04e0*/  UIADD3 UR10, UP0, UPT, UR26, 0x3, URZ ;  /* 0x000000031a0a7890 */ /* 0x000fe4000ff1e0ff */
[----:B------:R-:W-:Y:S02]  /*04f0*/  UIADD3 UR16, UP6, UPT, UR16, 0x8, URZ ;  /* 0x0000000810107890 */ /* 0x000fe4000ffde0ff */
[----:B------:R-:W-:Y:S02]  /*0500*/  UIADD3 UR12, UP2, UPT, UR24, 0x3, URZ ;  /* 0x00000003180c7890 */ /* 0x000fe4000ff5e0ff */
[----:B------:R-:W-:Y:S02]  /*0510*/  UIADD3.X UR17, UPT, UPT, URZ, URZ, UR13, UP6, UP5 ;  /* 0x000000ffff117290 */ /* 0x000fe4000b7ea40d */
[----:B------:R-:W-:Y:S02]  /*0520*/  UIADD3 UR10, UP5, UPT, UR10, 0x8, URZ ;  /* 0x000000080a0a7890 */ /* 0x000fe4000ffbe0ff */
[----:B------:R-:W-:-:S02]  /*0530*/  UIADD3 UR12, UP1, UPT, UR12, 0x8, URZ ;  /* 0x000000080c0c7890 */ /* 0x000fc4000ff3e0ff */
[----:B------:R-:W-:Y:S02]  /*0540*/  UIADD3.X UR11, UPT, UPT, URZ, URZ, UR27, UP5, UP0 ;  /* 0x000000ffff0b7290 */ /* 0x000fe4000afe041b */
[----:B------:R-:W-:Y:S02]  /*0550*/  UIADD3 UR14, UP4, UPT, UR14, 0x3, URZ ;  /* 0x000000030e0e7890 */ /* 0x000fe4000ff9e0ff */
[----:B------:R-:W-:Y:S02]  /*0560*/  UIADD3 UR18, UP0, UPT, UR18, 0x3, URZ ;  /* 0x0000000312127890 */ /* 0x000fe4000ff1e0ff */
[----:B------:R-:W-:Y:S02]  /*0570*/  UIADD3.X UR13, UPT, UPT, URZ, URZ, UR25, UP1, UP2 ;  /* 0x000000ffff0d7290 */ /* 0x000fe40008fe4419 */
[----:B------:R-:W-:Y:S02]  /*0580*/  UIADD3 UR14, UP3, UPT, UR14, 0x8, URZ ;  /* 0x000000080e0e7890 */ /* 0x000fe4000ff7e0ff */
[----:B------:R-:W-:-:S02]  /*0590*/  UIADD3 UR18, UP1, UPT, UR18, 0x8, URZ ;  /* 0x0000000812127890 */ /* 0x000fc4000ff3e0ff */
[----:B------:R-:W-:Y:S02]  /*05a0*/  UIADD3.X UR15, UPT, UPT, URZ, URZ, UR15, UP3, UP4 ;  /* 0x000000ffff0f7290 */ /* 0x000fe40009fe840f */
[----:B------:R-:W-:Y:S02]  /*05b0*/  UIADD3.X UR19, UPT, UPT, URZ, URZ, UR19, UP1, UP0 ;  /* 0x000000ffff137290 */ /* 0x000fe40008fe0413 */
[----:B------:R-:W-:Y:S02]  /*05c0*/  UIADD3 UR6, UPT, UPT, UR4, 0x100, URZ ;  /* 0x0000010004067890 */ /* 0x000fe4000fffe0ff */
[----:B------:R-:W-:Y:S02]  /*05d0*/  UIADD3 UR7, UPT, UPT, UR4, 0x400, URZ ;  /* 0x0000040004077890 */ /* 0x000fe4000fffe0ff */
[----:B------:R-:W-:Y:S02]  /*05e0*/  UIADD3 UR8, UPT, UPT, UR4, 0x200, URZ ;  /* 0x0000020004087890 */ /* 0x000fe4000fffe0ff */
[----:B------:R-:W-:Y:S01]  /*05f0*/  UIADD3 UR4, UPT, UPT, UR4, 0x300, URZ ;  /* 0x0000030004047890 */ /* 0x000fe2000fffe0ff */
[----:B---3--:R1:W-:Y:S01]  /*0600*/  STS.U8 [UR5+0x201], R11 ;  /* 0x0002010bff007988 */ /* 0x0083e20008000005 */
[----:B------:R-:W-:Y:S01]  /*0610*/  ULEA UR6, UR9, UR6, 0x18 ;  /* 0x0000000609067291 */ /* 0x000fe2000f8ec0ff */
[----:B0-----:R-:W-:Y:S01]  /*0620*/  IMAD.U32 R2, RZ, RZ, UR16 ;  /* 0x00000010ff027e24 */ /* 0x001fe2000f8e00ff */
[----:B------:R-:W-:Y:S01]  /*0630*/  ULEA UR7, UR9, UR7, 0x18 ;  /* 0x0000000709077291 */ /* 0x000fe2000f8ec0ff */
[----:B------:R-:W-:Y:S01]  /*0640*/  IMAD.U32 R3, RZ, RZ, UR17 ;  /* 0x00000011ff037e24 */ /* 0x000fe2000f8e00ff */
[----:B------:R-:W-:-:S02]  /*0650*/  ULEA UR8, UR9, UR8, 0x18 ;  /* 0x0000000809087291 */ /* 0x000fc4000f8ec0ff */
[----:B------:R-:W-:Y:S01]  /*0660*/  ULEA UR4, UR9, UR4, 0x18 ;  /* 0x0000000409047291 */ /* 0x000fe2000f8ec0ff */
[----:B-1----:R-:W-:Y:S01]  /*0670*/  IMAD.U32 R11, RZ, RZ, UR11 ;  /* 0x0000000bff0b7e24 */ /* 0x002fe2000f8e00ff */
[----:B------:R-:W-:Y:S01]  /*0680*/  STS.U8 [UR5+0x107], R15 ;  /* 0x0001070fff007988 */ /* 0x000fe20008000005 */
[----:B------:R-:W-:Y:S02]  /*0690*/  UIADD3 UR6, UPT, UPT, UR6, 0xb, URZ ;  /* 0x0000000b06067890 */ /* 0x000fe4000fffe0ff */
[----:B------:R-:W-:Y:S01]  /*06a0*/  UIADD3 UR7, UPT, UPT, UR7, 0xb, URZ ;  /* 0x0000000b07077890 */ /* 0x000fe2000fffe0ff */
[----:B------:R-:W-:Y:S01]  /*06b0*/  STS.U8 [UR5+0x200], R14 ;  /* 0x0002000eff007988 */ /* 0x000fe20008000005 */
[----:B------:R-:W-:Y:S02]  /*06c0*/  UIADD3 UR8, UPT, UPT, UR8, 0xb, URZ ;  /* 0x0000000b08087890 */ /* 0x000fe4000fffe0ff */
[----:B------:R-:W-:Y:S01]  /*06d0*/  UIADD3 UR4, UPT, UPT, UR4, 0xb, URZ ;  /* 0x0000000b04047890 */ /* 0x000fe2000fffe0ff */
[----:B------:R-:W-:Y:S01]  /*06e0*/  STS.U8 [UR5+0x207], R24 ;  /* 0x00020718ff007988 */ /* 0x000fe20008000005 */
[----:B------:R-:W-:-:S03]  /*06f0*/  UMOV UR9, 0xf ;  /* 0x0000000f00097882 */ /* 0x000fc60000000000 */
[----:B------:R-:W-:Y:S04]  /*0700*/  STS.U8 [UR5+0x300], R23 ;  /* 0x00030017ff007988 */ /* 0x000fe80008000005 */
[----:B------:R-:W-:Y:S04]  /*0710*/  STS.U8 [UR5+0x307], R29 ;  /* 0x0003071dff007988 */ /* 0x000fe80008000005 */
[----:B------:R0:W-:Y:S04]  /*0720*/  STS.U8 [UR5+0x202], R12 ;  /* 0x0002020cff007988 */ /* 0x0001e80008000005 */
[----:B----4-:R1:W-:Y:S01]  /*0730*/  STS.U8 [UR5+0x203], R13 ;  /* 0x0002030dff007988 */ /* 0x0103e20008000005 */
[----:B0-----:R-:W-:-:S03]  /*0740*/  IMAD.U32 R12, RZ, RZ, UR18 ;  /* 0x00000012ff0c7e24 */ /* 0x001fc6000f8e00ff */
[----:B-----5:R-:W-:Y:S01]  /*0750*/  STS.U8 [UR5+0x204], R18 ;  /* 0x00020412ff007988 */ /* 0x020fe20008000005 */
[----:B-1----:R-:W-:-:S03]  /*0760*/  IMAD.U32 R13, RZ, RZ, UR19 ;  /* 0x00000013ff0d7e24 */ /* 0x002fc6000f8e00ff */
[----:B------:R-:W-:Y:S04]  /*0770*/  STS.U8 [UR5+0x205], R17 ;  /* 0x00020511ff007988 */ /* 0x000fe80008000005 */
[----:B------:R-:W-:Y:S04]  /*0780*/  STS.U8 [UR5+0x206], R16 ;  /* 0x00020610ff007988 */ /* 0x000fe80008000005 */
[----:B--2---:R-:W-:Y:S04]  /*0790*/  STS.U8 [UR5+0x301], R22 ;  /* 0x00030116ff007988 */ /* 0x004fe80008000005 */
[----:B------:R-:W-:Y:S04]  /*07a0*/  STS.U8 [UR5+0x302], R21 ;  /* 0x00030215ff007988 */ /* 0x000fe80008000005 */
[----:B------:R-:W-:Y:S04]  /*07b0*/  STS.U8 [UR5+0x303], R27 ;  /* 0x0003031bff007988 */ /* 0x000fe80008000005 */
[----:B------:R-:W-:Y:S04]  /*07c0*/  STS.U8 [UR5+0x304], R26 ;  /* 0x0003041aff007988 */ /* 0x000fe80008000005 */
[----:B------:R-:W-:Y:S04]  /*07d0*/  STS.U8 [UR5+0x305], R25 ;  /* 0x00030519ff007988 */ /* 0x000fe80008000005 */
[----:B------:R-:W-:Y:S04]  /*07e0*/  STS.U8 [UR5+0x306], R28 ;  /* 0x0003061cff007988 */ /* 0x000fe80008000005 */
[----:B------:R0:W-:Y:S04]  /*07f0*/  STS.U8 [UR5+0x400], R6 ;  /* 0x00040006ff007988 */ /* 0x0001e80008000005 */
[----:B------:R1:W-:Y:S04]  /*0800*/  STS.U8 [UR5+0x401], R7 ;  /* 0x00040107ff007988 */ /* 0x0003e80008000005 */
[----:B------:R2:W-:Y:S01]  /*0810*/  STS.U8 [UR5+0x405], R4 ;  /* 0x00040504ff007988 */ /* 0x0005e20008000005 */
[----:B0-----:R-:W-:-:S03]  /*0820*/  IMAD.U32 R6, RZ, RZ, UR12 ;  /* 0x0000000cff067e24 */ /* 0x001fc6000f8e00ff */
[----:B------:R0:W-:Y:S01]  /*0830*/  STS.U8 [UR5+0x406], R5 ;  /* 0x00040605ff007988 */ /* 0x0001e20008000005 */
[----:B-1----:R-:W-:-:S03]  /*0840*/  IMAD.U32 R7, RZ, RZ, UR13 ;  /* 0x0000000dff077e24 */ /* 0x002fc6000f8e00ff */
[----:B------:R1:W-:Y:S01]  /*0850*/  STS.U8 [UR5+0x407], R10 ;  /* 0x0004070aff007988 */ /* 0x0003e20008000005 */
[----:B--2---:R-:W-:Y:S02]  /*0860*/  IMAD.U32 R4, RZ, RZ, UR14 ;  /* 0x0000000eff047e24 */ /* 0x004fe4000f8e00ff */
[----:B0-----:R-:W-:Y:S02]  /*0870*/  IMAD.U32 R5, RZ, RZ, UR15 ;  /* 0x0000000fff057e24 */ /* 0x001fe4000f8e00ff */
[----:B-1----:R-:W-:Y:S01]  /*0880*/  IMAD.U32 R10, RZ, RZ, UR10 ;  /* 0x0000000aff0a7e24 */ /* 0x002fe2000f8e00ff */
[----:B------:R0:W-:Y:S04]  /*0890*/  STS.U8 [UR5+0x402], R20 ;  /* 0x00040214ff007988 */ /* 0x0001e80008000005 */
[----:B------:R0:W-:Y:S04]  /*08a0*/  STS.U8 [UR5+0x403], R9 ;  /* 0x00040309ff007988 */ /* 0x0001e80008000005 */
[----:B------:R0:W-:Y:S01]  /*08b0*/  STS.U8 [UR5+0x404], R19 ;  /* 0x00040413ff007988 */ /* 0x0001e20008000005 */
[----:B------:R-:W-:-:S12]  /*08c0*/  UIADD3 UR5, UPT, UPT, UR5, 0xb, URZ ;  /* 0x0000000b05057890 */ /* 0x000fd8000fffe0ff */
.L_x_3:
[----:B-1----:R-:W2:Y:S04]  /*08d0*/  LDG.E.U8 R14, desc[UR20][R12.64+-0x3] ;  /* 0xfffffd140c0e7981 */ /* 0x002ea8000c1e1100 */
[----:B------:R-:W3:Y:S04]  /*08e0*/  LDG.E.U8 R15, desc[UR20][R2.64+-0x3] ;  /* 0xfffffd14020f7981 */ /* 0x000ee8000c1e1100 */
[----:B------:R-:W4:Y:S04]  /*08f0*/  LDG.E.U8 R16, desc[UR20][R4.64+-0x3] ;  /* 0xfffffd1404107981 */ /* 0x000f28000c1e1100 */
[----:B------:R-:W5:Y:S04]  /*0900*/  LDG.E.U8 R17, desc[UR20][R6.64+-0x3] ;  /* 0xfffffd1406117981 */ /* 0x000f68000c1e1100 */
[----:B------:R-:W5:Y:S04]  /*0910*/  LDG.E.U8 R18, desc[UR20][R10.64+-0x3] ;  /* 0xfffffd140a127981 */ /* 0x000f68000c1e1100 */
[----:B0-----:R-:W5:Y:S04]  /*0920*/  LDG.E.U8 R19, desc[UR20][R12.64+-0x2] ;  /* 0xfffffe140c137981 */ /* 0x001f68000c1e1100 */
[----:B------:R-:W5:Y:S04]  /*0930*/  LDG.E.U8 R20, desc[UR20][R2.64+-0x2] ;  /* 0xfffffe1402147981 */ /* 0x000f68000c1e1100 */
        /* <DEDUP_REMOVED lines=8> */
[----:B--2---:R0:W-:Y:S04]  /*09c0*/  STS.U8 [UR5+-0x3], R14 ;  /* 0xfffffd0eff007988 */ /* 0x0041e80008000005 */
[----:B---3--:R1:W-:Y:S04]  /*09d0*/  STS.U8 [UR6+-0x3], R15 ;  /* 0xfffffd0fff007988 */ /* 0x0083e80008000006 */
[----:B0-----:R-:W2:Y:S04]  /*09e0*/  LDG.E.U8 R14, desc[UR20][R6.64+-0x1] ;  /* 0xffffff14060e7981 */ /* 0x001ea8000c1e1100 */
[----:B----4-:R0:W-:Y:S04]  /*09f0*/  STS.U8 [UR8+-0x3], R16 ;  /* 0xfffffd10ff007988 */ /* 0x0101e80008000008 */
[----:B-1----:R-:W3:Y:S04]  /*0a00*/  LDG.E.U8 R15, desc[UR20][R10.64+-0x1] ;  /* 0xffffff140a0f7981 */ /* 0x002ee8000c1e1100 */
[----:B-----5:R1:W-:Y:S04]  /*0a10*/  STS.U8 [UR4+-0x3], R17 ;  /* 0xfffffd11ff007988 */ /* 0x0203e80008000004 */
[----:B0-----:R-:W4:Y:S04]  /*0a20*/  LDG.E.U8 R16, desc[UR20][R12.64] ;  /* 0x000000140c107981 */ /* 0x001f28000c1e1100 */
[----:B------:R0:W-:Y:S04]  /*0a30*/  STS.U8 [UR7+-0x3], R18 ;  /* 0xfffffd12ff007988 */ /* 0x0001e80008000007 */
[----:B-1----:R-:W5:Y:S04]  /*0a40*/  LDG.E.U8 R17, desc[UR20][R2.64] ;  /* 0x0000001402117981 */ /* 0x002f68000c1e1100 */
[----:B------:R1:W-:Y:S04]  /*0a50*/  STS.U8 [UR5+-0x2], R19 ;  /* 0xfffffe13ff007988 */ /* 0x0003e80008000005 */
[----:B0-----:R-:W5:Y:S04]  /*0a60*/  LDG.E.U8 R18, desc[UR20][R4.64] ;  /* 0x0000001404127981 */ /* 0x001f68000c1e1100 */
        /* <DEDUP_REMOVED lines=10> */
[----:B0-----:R-:W5:Y:S04]  /*0b10*/  LDG.E.U8 R24, desc[UR20][R6.64+0x1] ;  /* 0x0000011406187981 */ /* 0x001f68000c1e1100 */
[----:B------:R0:W-:Y:S04]  /*0b20*/  STS.U8 [UR6+-0x1], R9 ;  /* 0xffffff09ff007988 */ /* 0x0001e80008000006 */
[----:B------:R1:W-:Y:S04]  /*0b30*/  STS.U8 [UR8+-0x1], R25 ;  /* 0xffffff19ff007988 */ /* 0x0003e80008000008 */
[----:B0-----:R-:W5:Y:S04]  /*0b40*/  LDG.E.U8 R9, desc[UR20][R2.64+0x2] ;  /* 0x0000021402097981 */ /* 0x001f68000c1e1100 */
[----:B-1----:R-:W5:Y:S04]  /*0b50*/  LDG.E.U8 R25, desc[UR20][R6.64+0x4] ;  /* 0x0000041406197981 */ /* 0x002f68000c1e1100 */
[----:B--2---:R0:W-:Y:S04]  /*0b60*/  STS.U8 [UR4+-0x1], R14 ;  /* 0xffffff0eff007988 */ /* 0x0041e80008000004 */
[----:B---3--:R1:W-:Y:S04]  /*0b70*/  STS.U8 [UR7+-0x1], R15 ;  /* 0xffffff0fff007988 */ /* 0x0083e80008000007 */
[----:B0-----:R-:W2:Y:S04]  /*0b80*/  LDG.E.U8 R14, desc[UR20][R4.64+0x2] ;  /* 0x00000214040e7981 */ /* 0x001ea8000c1e1100 */
[----:B----4-:R0:W-:Y:S04]  /*0b90*/  STS.U8 [UR5], R16 ;  /* 0x00000010ff007988 */ /* 0x0101e80008000005 */
[----:B-1----:R-:W3:Y:S04]  /*0ba0*/  LDG.E.U8 R15, desc[UR20][R6.64+0x2] ;  /* 0x00000214060f7981 */ /* 0x002ee8000c1e1100 */
[----:B-----5:R1:W-:Y:S04]  /*0bb0*/  STS.U8 [UR6], R17 ;  /* 0x00000011ff007988 */ /* 0x0203e80008000006 */
[----:B0-----:R-:W4:Y:S04]  /*0bc0*/  LDG.E.U8 R16, desc[UR20][R10.64+0x2] ;  /* 0x000002140a107981 */ /* 0x001f28000c1e1100 */
[----:B------:R0:W-:Y:S04]  /*0bd0*/  STS.U8 [UR8], R18 ;  /* 0x00000012ff007988 */ /* 0x0001e80008000008 */
[----:B-1----:R-:W5:Y:S04]  /*0be0*/  LDG.E.U8 R17, desc[UR20][R12.64+0x3] ;  /* 0x000003140c117981 */ /* 0x002f68000c1e1100 */
[----:B------:R1:W-:Y:S04]  /*0bf0*/  STS.U8 [UR4], R19 ;  /* 0x00000013ff007988 */ /* 0x0003e80008000004 */
[----:B0-----:R-:W5:Y:S04]  /*0c00*/  LDG.E.U8 R18, desc[UR20][R2.64+0x3] ;  /* 0x0000031402127981 */ /* 0x001f68000c1e1100 */
[----:B------:R0:W-:Y:S04]  /*0c10*/  STS.U8 [UR7], R20 ;  /* 0x00000014ff007988 */ /* 0x0001e80008000007 */
[----:B-1----:R-:W5:Y:S04]  /*0c20*/  LDG.E.U8 R19, desc[UR20][R4.64+0x3] ;  /* 0x0000031404137981 */ /* 0x002f68000c1e1100 */
[----:B------:R1:W-:Y:S04]  /*0c30*/  STS.U8 [UR5+0x1], R21 ;  /* 0x00000115ff007988 */ /* 0x0003e80008000005 */
[----:B0-----:R-:W5:Y:S04]  /*0c40*/  LDG.E.U8 R20, desc[UR20][R6.64+0x3] ;  /* 0x0000031406147981 */ /* 0x001f68000c1e1100 */
[----:B------:R0:W-:Y:S04]  /*0c50*/  STS.U8 [UR6+0x1], R22 ;  /* 0x00000116ff007988 */ /* 0x0001e80008000006 */
[----:B-1----:R-:W5:Y:S04]  /*0c60*/  LDG.E.U8 R21, desc[UR20][R10.64+0x3] ;  /* 0x000003140a157981 */ /* 0x002f68000c1e1100 */
[----:B------:R1:W-:Y:S04]  /*0c70*/  STS.U8 [UR8+0x1], R23 ;  /* 0x00000117ff007988 */ /* 0x0003e80008000008 */
[----:B0-----:R0:W5:Y:S04]  /*0c80*/  LDG.E.U8 R22, desc[UR20][R12.64+0x4] ;  /* 0x000004140c167981 */ /* 0x001168000c1e1100 */
[----:B------:R0:W-:Y:S04]  /*0c90*/  STS.U8 [UR4+0x1], R24 ;  /* 0x00000118ff007988 */ /* 0x0001e80008000004 */
[----:B-1----:R1:W5:Y:S04]  /*0ca0*/  LDG.E.U8 R23, desc[UR20][R2.64+0x4] ;  /* 0x0000041402177981 */ /* 0x002368000c1e1100 */
[----:B0-----:R0:W5:Y:S04]  /*0cb0*/  LDG.E.U8 R24, desc[UR20][R4.64+0x4] ;  /* 0x0000041404187981 */ /* 0x001168000c1e1100 */
[----:B------:R1:W-:Y:S04]  /*0cc0*/  STS.U8 [UR7+0x1], R26 ;  /* 0x0000011aff007988 */ /* 0x0003e80008000007 */
[----:B-1----:R1:W5:Y:S01]  /*0cd0*/  LDG.E.U8 R26, desc[UR20][R10.64+0x4] ;  /* 0x000004140a1a7981 */ /* 0x002362000c1e1100 */
[----:B------:R-:W-:-:S03]  /*0ce0*/  UIADD3 UR9, UPT, UPT, UR9, 0x8, URZ ;  /* 0x0000000809097890 */ /* 0x000fc6000fffe0ff */
[----:B------:R0:W-:Y:S01]  /*0cf0*/  STS.U8 [UR5+0x2], R27 ;  /* 0x0000021bff007988 */ /* 0x0001e20008000005 */
[----:B------:R-:W-:-:S03]  /*0d00*/  UISETP.NE.AND UP0, UPT, UR9, 0x107, UPT ;  /* 0x000001070900788c */ /* 0x000fc6000bf05270 */
[----:B------:R1:W-:Y:S01]  /*0d10*/  STS.U8 [UR6+0x2], R9 ;  /* 0x00000209ff007988 */ /* 0x0003e20008000006 */
[----:B------:R-:W-:Y:S02]  /*0d20*/  IADD3 R12, P0, PT, R12, 0x8, RZ ;  /* 0x000000080c0c7810 */ /* 0x000fe40007f1e0ff */
[----:B------:R-:W-:Y:S02]  /*0d30*/  IADD3 R2, P1, PT, R2, 0x8, RZ ;  /* 0x0000000802027810 */ /* 0x000fe40007f3e0ff */
[----:B0-----:R-:W-:Y:S02]  /*0d40*/  IADD3 R4, P2, PT, R4, 0x8, RZ ;  /* 0x0000000804047810 */ /* 0x001fe40007f5e0ff */
[----:B------:R-:W-:Y:S02]  /*0d50*/  IADD3 R6, P3, PT, R6, 0x8, RZ ;  /* 0x0000000806067810 */ /* 0x000fe40007f7e0ff */
[----:B-1----:R-:W-:Y:S01]  /*0d60*/  IADD3 R10, P4, PT, R10, 0x8, RZ ;  /* 0x000000080a0a7810 */ /* 0x002fe20007f9e0ff */
[----:B------:R-:W-:-:S02]  /*0d70*/  IMAD.X R13, RZ, RZ, R13, P0 ;  /* 0x000000ffff0d7224 */ /* 0x000fc400000e060d */
[----:B------:R-:W-:Y:S02]  /*0d80*/  IMAD.X R3, RZ, RZ, R3, P1 ;  /* 0x000000ffff037224 */ /* 0x000fe400008e0603 */
[----:B------:R-:W-:Y:S02]  /*0d90*/  IMAD.X R5, RZ, RZ, R5, P2 ;  /* 0x000000ffff057224 */ /* 0x000fe400010e0605 */
[----:B------:R-:W-:Y:S02]  /*0da0*/  IMAD.X R7, RZ, RZ, R7, P3 ;  /* 0x000000ffff077224 */ /* 0x000fe400018e0607 */
[----:B------:R-:W-:Y:S01]  /*0db0*/  IMAD.X R11, RZ, RZ, R11, P4 ;  /* 0x000000ffff0b7224 */ /* 0x000fe200020e060b */
[----:B--2---:R1:W-:Y:S04]  /*0dc0*/  STS.U8 [UR8+0x2], R14 ;  /* 0x0000020eff007988 */ /* 0x0043e80008000008 */
[----:B---3--:R1:W-:Y:S04]  /*0dd0*/  STS.U8 [UR4+0x2], R15 ;  /* 0x0000020fff007988 */ /* 0x0083e80008000004 */
[----:B----4-:R1:W-:Y:S04]  /*0de0*/  STS.U8 [UR7+0x2], R16 ;  /* 0x00000210ff007988 */ /* 0x0103e80008000007 */
[----:B-----5:R1:W-:Y:S04]  /*0df0*/  STS.U8 [UR5+0x3], R17 ;  /* 0x00000311ff007988 */ /* 0x0203e80008000005 */
[----:B------:R1:W-:Y:S04]  /*0e00*/  STS.U8 [UR6+0x3], R18 ;  /* 0x00000312ff007988 */ /* 0x0003e80008000006 */
[----:B------:R1:W-:Y:S04]  /*0e10*/  STS.U8 [UR8+0x3], R19 ;  /* 0x00000313ff007988 */ /* 0x0003e80008000008 */
[----:B------:R1:W-:Y:S04]  /*0e20*/  STS.U8 [UR4+0x3], R20 ;  /* 0x00000314ff007988 */ /* 0x0003e80008000004 */
[----:B------:R1:W-:Y:S04]  /*0e30*/  STS.U8 [UR7+0x3], R21 ;  /* 0x00000315ff007988 */ /* 0x0003e80008000007 */
[----:B------:R1:W-:Y:S01]  /*0e40*/  STS.U8 [UR5+0x4], R22 ;  /* 0x00000416ff007988 */ /* 0x0003e20008000005 */
[----:B------:R-:W-:-:S03]  /*0e50*/  UIADD3 UR5, UPT, UPT, UR5, 0x8, URZ ;  /* 0x0000000805057890 */ /* 0x000fc6000fffe0ff */
[----:B------:R1:W-:Y:S01]  /*0e60*/  STS.U8 [UR6+0x4], R23 ;  /* 0x00000417ff007988 */ /* 0x0003e20008000006 */
[----:B------:R-:W-:-:S03]  /*0e70*/  UIADD3 UR6, UPT, UPT, UR6, 0x8, URZ ;  /* 0x0000000806067890 */ /* 0x000fc6000fffe0ff */
[----:B------:R1:W-:Y:S01]  /*0e80*/  STS.U8 [UR8+0x4], R24 ;  /* 0x00000418ff007988 */ /* 0x0003e20008000008 */
[----:B------:R-:W-:-:S03]  /*0e90*/  UIADD3 UR8, UPT, UPT, UR8, 0x8, URZ ;  /* 0x0000000808087890 */ /* 0x000fc6000fffe0ff */
[----:B------:R1:W-:Y:S01]  /*0ea0*/  STS.U8 [UR4+0x4], R25 ;  /* 0x00000419ff007988 */ /* 0x0003e20008000004 */
[----:B------:R-:W-:-:S03]  /*0eb0*/  UIADD3 UR4, UPT, UPT, UR4, 0x8, URZ ;  /* 0x0000000804047890 */ /* 0x000fc6000fffe0ff */
[----:B------:R1:W-:Y:S01]  /*0ec0*/  STS.U8 [UR7+0x4], R26 ;  /* 0x0000041aff007988 */ /* 0x0003e20008000007 */
[----:B------:R-:W-:Y:S01]  /*0ed0*/  UIADD3 UR7, UPT, UPT, UR7, 0x8, URZ ;  /* 0x0000000807077890 */ /* 0x000fe2000fffe0ff */
[----:B------:R-:W-:Y:S11]  /*0ee0*/  BRA.U UP0, `(.L_x_3) ;  /* 0xfffffff900787547 */ /* 0x000ff6000b83ffff */
[----:B------:R-:W-:Y:S05]  /*0ef0*/  BRA `(.L_x_2) ;  /* 0x0000000000907947 */ /* 0x000fea0003800000 */
.L_x_1:
[----:B------:R-:W-:-:S13]  /*0f00*/  ISETP.GT.U32.AND P0, PT, R0, 0xff, PT ;  /* 0x000000ff0000780c */ /* 0x000fda0003f04070 */
[----:B------:R-:W-:Y:S05]  /*0f10*/  @P0 BRA `(.L_x_2) ;  /* 0x0000000000880947 */ /* 0x000fea0003800000 */
[----:B------:R-:W0:Y:S01]  /*0f20*/  LDCU.64 UR4, c[0x0][0x398] ;  /* 0x00007300ff0477ac */ /* 0x000e220008000a00 */
[----:B------:R-:W1:Y:S01]  /*0f30*/  LDCU.128 UR8, c[0x0][0x3a0] ;  /* 0x00007400ff0877ac */ /* 0x000e620008000c00 */
[----:B------:R-:W2:Y:S01]  /*0f40*/  LDCU.128 UR12, c[0x0][0x3b0] ;  /* 0x00007600ff0c77ac */ /* 0x000ea20008000c00 */
[C---:B0-----:R-:W-:Y:S02]  /*0f50*/  IADD3 R2, P0, PT, R0.reuse, UR4, RZ ;  /* 0x0000000400027c10 */ /* 0x041fe4000ff1e0ff */
[----:B-1----:R-:W-:-:S03]  /*0f60*/  IADD3 R4, P1, PT, R0, UR8, RZ ;  /* 0x0000000800047c10 */ /* 0x002fc6000ff3e0ff */
[----:B------:R-:W-:Y:S01]  /*0f70*/  IMAD.X R3, RZ, RZ, UR5, P0 ;  /* 0x00000005ff037e24 */ /* 0x000fe200080e06ff */
[C---:B------:R-:W-:Y:S02]  /*0f80*/  IADD3 R6, P0, PT, R0.reuse, UR10, RZ ;  /* 0x0000000a00067c10 */ /* 0x040fe4000ff1e0ff */
[C---:B--2---:R-:W-:Y:S01]  /*0f90*/  IADD3 R10, P2, PT, R0.reuse, UR12, RZ ;  /* 0x0000000c000a7c10 */ /* 0x044fe2000ff5e0ff */
[----:B------:R-:W-:Y:S01]  /*0fa0*/  IMAD.X R5, RZ, RZ, UR9, P1 ;  /* 0x00000009ff057e24 */ /* 0x000fe200088e06ff */
[----:B------:R-:W-:Y:S01]  /*0fb0*/  IADD3 R12, P3, PT, R0, UR14, RZ ;  /* 0x0000000e000c7c10 */ /* 0x000fe2000ff7e0ff */
[----:B------:R-:W-:Y:S01]  /*0fc0*/  IMAD.X R7, RZ, RZ, UR11, P0 ;  /* 0x0000000bff077e24 */ /* 0x000fe200080e06ff */
[----:B------:R-:W2:Y:S01]  /*0fd0*/  LDG.E.U8 R3, desc[UR20][R2.64] ;  /* 0x0000001402037981 */ /* 0x000ea2000c1e1100 */
[----:B------:R-:W-:Y:S02]  /*0fe0*/  IMAD.X R11, RZ, RZ, UR13, P2 ;  /* 0x0000000dff0b7e24 */ /* 0x000fe400090e06ff */
[----:B------:R-:W-:Y:S01]  /*0ff0*/  IMAD.X R13, RZ, RZ, UR15, P3 ;  /* 0x0000000fff0d7e24 */ /* 0x000fe200098e06ff */
[----:B------:R-:W3:Y:S04]  /*1000*/  LDG.E.U8 R5, desc[UR20][R4.64] ;  /* 0x0000001404057981 */ /* 0x000ee8000c1e1100 */
[----:B------:R-:W4:Y:S04]  /*1010*/  LDG.E.U8 R7, desc[UR20][R6.64] ;  /* 0x0000001406077981 */ /* 0x000f28000c1e1100 */
[----:B------:R-:W5:Y:S04]  /*1020*/  LDG.E.U8 R11, desc[UR20][R10.64] ;  /* 0x000000140a0b7981 */ /* 0x000f68000c1e1100 */
[----:B------:R-:W5:Y:S01]  /*1030*/  LDG.E.U8 R13, desc[UR20][R12.64] ;  /* 0x000000140c0d7981 */ /* 0x000f62000c1e1100 */
[----:B------:R-:W0:Y:S01]  /*1040*/  S2UR UR5, SR_CgaCtaId ;  /* 0x00000000000579c3 */ /* 0x000e220000008800 */
[----:B------:R-:W-:-:S02]  /*1050*/  UMOV UR4, 0x400 ;  /* 0x0000040000047882 */ /* 0x000fc40000000000 */
[----:B------:R-:W-:Y:S02]  /*1060*/  UIADD3 UR6, UPT, UPT, UR4, 0x100, URZ ;  /* 0x0000010004067890 */ /* 0x000fe4000fffe0ff */
[----:B------:R-:W-:Y:S02]  /*1070*/  UIADD3 UR7, UPT, UPT, UR4, 0x200, URZ ;  /* 0x0000020004077890 */ /* 0x000fe4000fffe0ff */
[----:B------:R-:W-:Y:S02]  /*1080*/  UIADD3 UR8, UPT, UPT, UR4, 0x300, URZ ;  /* 0x0000030004087890 */ /* 0x000fe4000fffe0ff */
[----:B0-----:R-:W-:Y:S02]  /*1090*/  ULEA UR9, UR5, UR4, 0x18 ;  /* 0x0000000405097291 */ /* 0x001fe4000f8ec0ff */
[----:B------:R-:W-:Y:S02]  /*10a0*/  UIADD3 UR4, UPT, UPT, UR4, 0x400, URZ ;  /* 0x0000040004047890 */ /* 0x000fe4000fffe0ff */
[----:B------:R-:W-:-:S02]  /*10b0*/  ULEA UR6, UR5, UR6, 0x18 ;  /* 0x0000000605067291 */ /* 0x000fc4000f8ec0ff */
[----:B------:R-:W-:Y:S02]  /*10c0*/  ULEA UR7, UR5, UR7, 0x18 ;  /* 0x0000000705077291 */ /* 0x000fe4000f8ec0ff */
[----:B------:R-:W-:Y:S02]  /*10d0*/  ULEA UR8, UR5, UR8, 0x18 ;  /* 0x0000000805087291 */ /* 0x000fe4000f8ec0ff */
[----:B------:R-:W-:Y:S01]  /*10e0*/  ULEA UR4, UR5, UR4, 0x18 ;  /* 0x0000000405047291 */ /* 0x000fe2000f8ec0ff */
[----:B--2---:R0:W-:Y:S04]  /*10f0*/  STS.U8 [R0+UR9], R3 ;  /* 0x0000000300007988 */ /* 0x0041e80008000009 */
[----:B---3--:R0:W-:Y:S04]  /*1100*/  STS.U8 [R0+UR6], R5 ;  /* 0x0000000500007988 */ /* 0x0081e80008000006 */
[----:B----4-:R0:W-:Y:S04]  /*1110*/  STS.U8 [R0+UR7], R7 ;  /* 0x0000000700007988 */ /* 0x0101e80008000007 */
[----:B-----5:R0:W-:Y:S04]  /*1120*/  STS.U8 [R0+UR8], R11 ;  /* 0x0000000b00007988 */ /* 0x0201e80008000008 */
[----:B------:R0:W-:Y:S02]  /*1130*/  STS.U8 [R0+UR4], R13 ;  /* 0x0000000d00007988 */ /* 0x0001e40008000004 */
.L_x_2:
[----:B------:R-:W-:Y:S05]  /*1140*/  BSYNC.RECONVERGENT B0 ;  /* 0x0000000000007941 */ /* 0x000fea0003800200 */
.L_x_0:
[----:B------:R-:W-:Y:S01]  /*1150*/  BAR.SYNC.DEFER_BLOCKING 0x0 ;  /* 0x0000000000007b1d */ /* 0x000fe20000010000 */
[----:B------:R-:W-:-:S05]  /*1160*/  ISETP.NE.AND P0, PT, R0, RZ, PT ;  /* 0x000000ff0000720c */ /* 0x000fca0003f05270 */
[----:B------:R-:W-:Y:S08]  /*1170*/  BSSY.RECONVERGENT B0, `(.L_x_4) ;  /* 0x000005a000007945 */ /* 0x000ff00003800200 */
[----:B------:R-:W-:Y:S05]  /*1180*/  @P0 BRA `(.L_x_5) ;  /* 0x0000000400600947 */ /* 0x000fea0003800000 */
[----:B0-----:R-:W1:Y:S02]  /*1190*/  LDC.64 R2, c[0x0][0x388] ;  /* 0x0000e200ff027b82 */ /* 0x001e640000000a00 */
[----:B-1----:R-:W2:Y:S04]  /*11a0*/  LDG.E.U8 R19, desc[UR20][R2.64] ;  /* 0x0000001402137981 */ /* 0x002ea8000c1e1100 */
[----:B------:R-:W3:Y:S04]  /*11b0*/  LDG.E.U8 R7, desc[UR20][R2.64+0x1] ;  /* 0x0000011402077981 */ /* 0x000ee8000c1e1100 */
[----:B------:R-:W4:Y:S04]  /*11c0*/  LDG.E.U8 R9, desc[UR20][R2.64+0x2] ;  /* 0x0000021402097981 */ /* 0x000f28000c1e1100 */
        /* <DEDUP_REMOVED lines=12> */
[----:B------:R0:W5:Y:S01]  /*1290*/  LDG.E.U8 R4, desc[UR20][R2.64+0xf] ;  /* 0x00000f1402047981 */ /* 0x000162000c1e1100 */
[----:B------:R-:W1:Y:S01]  /*12a0*/  S2UR UR5, SR_CgaCtaId ;  /* 0x00000000000579c3 */ /* 0x000e620000008800 */
[----:B------:R-:W-:-:S02]  /*12b0*/  UMOV UR4, 0x400 ;  /* 0x0000040000047882 */ /* 0x000fc40000000000 */
[----:B------:R-:W-:Y:S01]  /*12c0*/  UIADD3 UR6, UPT, UPT, UR4, 0x100, URZ ;  /* 0x0000010004067890 */ /* 0x000fe2000fffe0ff */
[----:B0-----:R-:W-:Y:S01]  /*12d0*/  IMAD.MOV.U32 R2, RZ, RZ, 0x10 ;  /* 0x00000010ff027424 */ /* 0x001fe200078e00ff */
[----:B-1----:R-:W-:Y:S02]  /*12e0*/  ULEA UR7, UR5, UR4, 0x18 ;  /* 0x0000000405077291 */ /* 0x002fe4000f8ec0ff */
[----:B------:R-:W-:Y:S02]  /*12f0*/  UIADD3 UR4, UPT, UPT, UR4, 0x500, URZ ;  /* 0x0000050004047890 */ /* 0x000fe4000fffe0ff */
[----:B------:R-:W-:Y:S02]  /*1300*/  ULEA UR6, UR5, UR6, 0x18 ;  /* 0x0000000605067291 */ /* 0x000fe4000f8ec0ff */
[----:B------:R-:W-:-:S03]  /*1310*/  ULEA UR4, UR5, UR4, 0x18 ;  /* 0x0000000405047291 */ /* 0x000fc6000f8ec0ff */
        /* <DEDUP_REMOVED lines=15> */
[----:B------:R0:W-:Y:S02]  /*1410*/  STS.U8 [UR7+0x50f], R4 ;  /* 0x00050f04ff007988 */ /* 0x0001e40008000007 */
.L_x_7:
[----:B------:R-:W-:Y:S01]  /*1420*/  LOP3.LUT P0, RZ, R2, 0x8, RZ, 0xc0, !PT ;  /* 0x0000000802ff7812 */ /* 0x000fe2000780c0ff */
[----:B0-----:R0:W1:Y:S04]  /*1430*/  LDS.U8 R15, [R2+UR4+-0x10] ;  /* 0xfffff004020f7984 */ /* 0x0010680008000000 */
[----:B------:R0:W2:Y:S04]  /*1440*/  LDS.U8 R16, [R2+UR4+-0xf] ;  /* 0xfffff10402107984 */ /* 0x0000a80008000000 */
[----:B------:R0:W3:Y:S04]  /*1450*/  LDS.U8 R17, [R2+UR4+-0xe] ;  /* 0xfffff20402117984 */ /* 0x0000e80008000000 */
[----:B------:R0:W4:Y:S04]  /*1460*/  LDS.U8 R19, [R2+UR4+-0xd] ;  /* 0xfffff30402137984 */ /* 0x0001280008000000 */
[----:B------:R0:W0:Y:S04]  /*1470*/  LDS.U8 R18, [R2+UR4+-0xc] ;  /* 0xfffff40402127984 */ /* 0x0000280008000000 */
[----:B------:R0:W0:Y:S04]  /*1480*/  LDS.U8 R9, [R2+UR4+-0xb] ;  /* 0xfffff50402097984 */ /* 0x0000280008000000 */
[----:B------:R0:W0:Y:S04]  /*1490*/  LDS.U8 R3, [R2+UR4+-0xa] ;  /* 0xfffff60402037984 */ /* 0x0000280008000000 */
[----:B------:R0:W0:Y:S01]  /*14a0*/  LDS.U8 R7, [R2+UR4+-0x9] ;  /* 0xfffff70402077984 */ /* 0x0000220008000000 */
[----:B------:R-:W-:Y:S05]  /*14b0*/  @P0 BRA `(.L_x_6) ;  /* 0x0000000000380947 */ /* 0x000fea0003800000 */
[----:B------:R-:W-:Y:S02]  /*14c0*/  LOP3.LUT R10, R5, 0xff, RZ, 0xc0, !PT ;  /* 0x000000ff050a7812 */ /* 0x000fe400078ec0ff */
[----:B------:R-:W-:Y:S02]  /*14d0*/  LEA.HI R14, R2, UR7, RZ, 0x1c ;  /* 0x00000007020e7c11 */ /* 0x000fe4000f8fe0ff */
[----:B------:R-:W-:Y:S02]  /*14e0*/  LOP3.LUT R11, R0, 0xff, RZ, 0xc0, !PT ;  /* 0x000000ff000b7812 */ /* 0x000fe400078ec0ff */
[----:B------:R-:W-:Y:S01]  /*14f0*/  LOP3.LUT R12, R4, 0xff, RZ, 0xc0, !PT ;  /* 0x000000ff040c7812 */ /* 0x000fe200078ec0ff */
[----:B------:R-:W-:Y:S01]  /*1500*/  LDS.U8 R10, [R10+UR6] ;  /* 0x000000060a0a7984 */ /* 0x000fe20008000000 */
[----:B------:R-:W-:-:S03]  /*1510*/  LOP3.LUT R13, R6, 0xff, RZ, 0xc0, !PT ;  /* 0x000000ff060d7812 */ /* 0x000fc600078ec0ff */
[----:B------:R-:W5:Y:S04]  /*1520*/  LDS.U8 R5, [R14] ;  /* 0x000000000e057984 */ /* 0x000f680000000000 */
[----:B------:R-:W1:Y:S04]  /*1530*/  LDS.U8 R11, [R11+UR6] ;  /* 0x000000060b0b7984 */ /* 0x000e680008000000 */
[----:B------:R-:W2:Y:S04]  /*1540*/  LDS.U8 R12, [R12+UR6] ;  /* 0x000000060c0c7984 */ /* 0x000ea80008000000 */
[----:B------:R-:W3:Y:S01]  /*1550*/  LDS.U8 R13, [R13+UR6] ;  /* 0x000000060d0d7984 */ /* 0x000ee20008000000 */
[----:B-----5:R-:W-:-:S02]  /*1560*/  LOP3.LUT R6, R10, R5, RZ, 0x3c, !PT ;  /* 0x000000050a067212 */ /* 0x020fc400078e3cff */
[----:B-1----:R-:W-:Y:S02]  /*1570*/  PRMT R5, R11, 0x7610, R5 ;  /* 0x000076100b057816 */ /* 0x002fe40000000005 */
[----:B--2---:R-:W-:Y:S02]  /*1580*/  PRMT R0, R12, 0x7610, R0 ;  /* 0x000076100c007816 */ /* 0x004fe40000000000 */
[----:B---3--:R-:W-:-:S07]  /*1590*/  PRMT R4, R13, 0x7610, R4 ;  /* 0x000076100d047816 */ /* 0x008fce0000000004 */
.L_x_6:
[----:B-1----:R-:W-:Y:S02]  /*15a0*/  LOP3.LUT R15, R6, R15, RZ, 0x3c, !PT ;  /* 0x0000000f060f7212 */ /* 0x002fe400078e3cff */
[----:B--2---:R-:W-:Y:S02]  /*15b0*/  LOP3.LUT R16, R5, R16, RZ, 0x3c, !PT ;  /* 0x0000001005107212 */ /* 0x004fe400078e3cff */
[----:B---3--:R-:W-:Y:S01]  /*15c0*/  LOP3.LUT R17, R0, R17, RZ, 0x3c, !PT ;  /* 0x0000001100117212 */ /* 0x008fe200078e3cff */
[----:B------:R-:W-:Y:S01]  /*15d0*/  STS.U8 [R2+UR4], R15 ;  /* 0x0000000f02007988 */ /* 0x000fe20008000004 */
[----:B----4-:R-:W-:Y:S02]  /*15e0*/  LOP3.LUT R19, R4, R19, RZ, 0x3c, !PT ;  /* 0x0000001304137212 */ /* 0x010fe400078e3cff */
[----:B0-----:R-:W-:Y:S01]  /*15f0*/  LOP3.LUT R11, R15, R18, RZ, 0x3c, !PT ;  /* 0x000000120f0b7212 */ /* 0x001fe200078e3cff */
[----:B------:R-:W-:Y:S01]  /*1600*/  STS.U8 [R2+UR4+0x1], R16 ;  /* 0x0000011002007988 */ /* 0x000fe20008000004 */
[----:B------:R-:W-:-:S02]  /*1610*/  LOP3.LUT R9, R16, R9, RZ, 0x3c, !PT ;  /* 0x0000000910097212 */ /* 0x000fc400078e3cff */
[----:B------:R-:W-:Y:S01]  /*1620*/  LOP3.LUT R3, R17, R3, RZ, 0x3c, !PT ;  /* 0x0000000311037212 */ /* 0x000fe200078e3cff */
[----:B------:R-:W-:Y:S01]  /*1630*/  STS.U8 [R2+UR4+0x2], R17 ;  /* 0x0000021102007988 */ /* 0x000fe20008000004 */
[----:B------:R-:W-:Y:S02]  /*1640*/  LOP3.LUT R7, R19, R7, RZ, 0x3c, !PT ;  /* 0x0000000713077212 */ /* 0x000fe400078e3cff */
[----:B------:R-:W-:Y:S01]  /*1650*/  PRMT R6, R11, 0x7610, R6 ;  /* 0x000076100b067816 */ /* 0x000fe20000000006 */
[----:B------:R-:W-:Y:S01]  /*1660*/  STS.U8 [R2+UR4+0x3], R19 ;  /* 0x0000031302007988 */ /* 0x000fe20008000004 */
[----:B------:R-:W-:Y:S02]  /*1670*/  PRMT R5, R9, 0x7610, R5 ;  /* 0x0000761009057816 */ /* 0x000fe40000000005 */
[----:B------:R-:W-:Y:S01]  /*1680*/  PRMT R0, R3, 0x7610, R0 ;  /* 0x0000761003007816 */ /* 0x000fe20000000000 */
[----:B------:R-:W-:Y:S01]  /*1690*/  STS.U8 [R2+UR4+0x4], R11 ;  /* 0x0000040b02007988 */ /* 0x000fe20008000004 */
[----:B------:R-:W-:-:S03]  /*16a0*/  PRMT R4, R7, 0x7610, R4 ;  /* 0x0000761007047816 */ /* 0x000fc60000000004 */
[----:B------:R-:W-:Y:S04]  /*16b0*/  STS.U8 [R2+UR4+0x5], R9 ;  /* 0x0000050902007988 */ /* 0x000fe80008000004 */
[----:B------:R-:W-:Y:S04]  /*16c0*/  STS.U8 [R2+UR4+0x6], R3 ;  /* 0x0000060302007988 */ /* 0x000fe80008000004 */
[----:B------:R0:W-:Y:S02]  /*16d0*/  STS.U8 [R2+UR4+0x7], R7 ;  /* 0x0000070702007988 */ /* 0x0001e40008000004 */
[----:B0-----:R-:W-:-:S05]  /*16e0*/  VIADD R2, R2, 0x8 ;  /* 0x0000000802027836 */ /* 0x001fca0000000000 */
[----:B------:R-:W-:-:S13]  /*16f0*/  ISETP.GE.U32.AND P0, PT, R2, 0xb0, PT ;  /* 0x000000b00200780c */ /* 0x000fda0003f06070 */
[----:B------:R-:W-:Y:S05]  /*1700*/  @!P0 BRA `(.L_x_7) ;  /* 0xfffffffc00448947 */ /* 0x000fea000383ffff */
.L_x_5:
[----:B------:R-:W-:Y:S05]  /*1710*/  BSYNC.RECONVERGENT B0 ;  /* 0x0000000000007941 */ /* 0x000fea0003800200 */
.L_x_4:
[----:B------:R-:W2:Y:S01]  /*1720*/  LDCU UR4, c[0x0][0x390] ;  /* 0x00007200ff0477ac */ /* 0x000ea20008000800 */
[----:B------:R-:W-:Y:S01]  /*1730*/  IMAD.SHL.U32 R8, R8, 0x10, RZ ;  /* 0x0000001008087824 */ /* 0x000fe200078e00ff */
[----:B------:R-:W-:Y:S01]  /*1740*/  BSSY.RECONVERGENT B0, `(.L_x_8) ;  /* 0x0000017000007945 */ /* 0x000fe20003800200 */
[----:B------:R-:W3:Y:S02]  /*1750*/  LDCU.64 UR6, c[0x0][0x380] ;  /* 0x00007000ff0677ac */ /* 0x000ee40008000a00 */
[----:B0-----:R-:W-:-:S05]  /*1760*/  VIADD R0, R8, 0x10 ;  /* 0x0000001008007836 */ /* 0x001fca0000000000 */
[----:B--2---:R-:W-:Y:S02]  /*1770*/  ISETP.GT.U32.AND P0, PT, R0, UR4, PT ;  /* 0x0000000400007c0c */ /* 0x004fe4000bf04070 */
[----:B---3--:R-:W-:-:S04]  /*1780*/  IADD3 R2, P1, PT, R8, UR6, RZ ;  /* 0x0000000608027c10 */ /* 0x008fc8000ff3e0ff */
[----:B------:R-:W-:-:S07]  /*1790*/  LEA.HI.X.SX32 R3, R8, UR7, 0x1, P1 ;  /* 0x0000000708037c11 */ /* 0x000fce00088f0eff */
[----:B------:R-:W-:Y:S05]  /*17a0*/  @P0 BRA `(.L_x_9) ;  /* 0x0000000000400947 */ /* 0x000fea0003800000 */
[----:B-1----:R0:W5:Y:S04]  /*17b0*/  LDG.E.U8 R15, desc[UR20][R2.64] ;  /* 0x00000014020f7981 */ /* 0x002168000c1e1100 */
[----:B------:R0:W5:Y:S04]  /*17c0*/  LDG.E.U8 R23, desc[UR20][R2.64+0x1] ;  /* 0x0000011402177981 */ /* 0x000168000c1e1100 */
        /* <DEDUP_REMOVED lines=13> */
[----:B------:R0:W5:Y:S02]  /*18a0*/  LDG.E.U8 R14, desc[UR20][R2.64+0xf] ;  /* 0x00000f14020e7981 */ /* 0x000164000c1e1100 */
.L_x_9:
[----:B------:R-:W-:Y:S05]  /*18b0*/  BSYNC.RECONVERGENT B0 ;  /* 0x0000000000007941 */ /* 0x000fea0003800200 */
.L_x_8:
[----:B------:R-:W-:Y:S06]  /*18c0*/  BAR.SYNC.DEFER_BLOCKING 0x0 ;  /* 0x0000000000007b1d */ /* 0x000fec0000010000 */
[----:B------:R-:W-:Y:S04]  /*18d0*/  BSSY.RECONVERGENT B0, `(.L_x_10) ;  /* 0x0000145000007945 */ /* 0x000fe80003800200 */
[----:B------:R-:W-:Y:S05]  /*18e0*/  @P0 BRA `(.L_x_11) ;  /* 0x00000014000c0947 */ /* 0x000fea0003800000 */
[----:B------:R-:W2:Y:S01]  /*18f0*/  S2UR UR5, SR_CgaCtaId ;  /* 0x00000000000579c3 */ /* 0x000ea20000008800 */
[----:B------:R-:W-:Y:S01]  /*1900*/  UMOV UR4, 0x400 ;  /* 0x0000040000047882 */ /* 0x000fe20000000000 */
[----:B------:R-:W-:Y:S01]  /*1910*/  UMOV UR9, 0x9f ;  /* 0x0000009f00097882 */ /* 0x000fe20000000000 */
[----:B--2---:R-:W-:Y:S02]  /*1920*/  ULEA UR6, UR5, UR4, 0x18 ;  /* 0x0000000405067291 */ /* 0x004fe4000f8ec0ff */
[----:B------:R-:W-:-:S04]  /*1930*/  UIADD3 UR4, UPT, UPT, UR4, 0x500, URZ ;  /* 0x0000050004047890 */ /* 0x000fc8000fffe0ff */
[----:B------:R-:W-:-:S03]  /*1940*/  ULEA UR4, UR5, UR4, 0x18 ;  /* 0x0000000405047291 */ /* 0x000fc6000f8ec0ff */
[----:B-1----:R-:W1:Y:S01]  /*1950*/  LDS.U8 R16, [UR6+0x5a2] ;  /* 0x0005a206ff107984 */ /* 0x002e620008000000 */
[----:B------:R-:W-:-:S03]  /*1960*/  UIADD3 UR4, UPT, UPT, UR4, 0x9f, URZ ;  /* 0x0000009f04047890 */ /* 0x000fc6000fffe0ff */
[----:B------:R-:W2:Y:S04]  /*1970*/  LDS.U8 R4, [UR6+0x5a7] ;  /* 0x0005a706ff047984 */ /* 0x000ea80008000000 */
[----:B------:R-:W3:Y:S04]  /*1980*/  LDS.U8 R0, [UR6+0x5a6] ;  /* 0x0005a606ff007984 */ /* 0x000ee80008000000 */
[----:B------:R-:W4:Y:S04]  /*1990*/  LDS.U8 R10, [UR6+0x5a0] ;  /* 0x0005a006ff0a7984 */ /* 0x000f280008000000 */
[----:B------:R-:W0:Y:S04]  /*19a0*/  LDS.U8 R8, [UR6+0x5a4] ;  /* 0x0005a406ff087984 */ /* 0x000e280008000000 */
[----:B------:R-:W0:Y:S04]  /*19b0*/  LDS.U8 R12, [UR6+0x5a1] ;  /* 0x0005a106ff0c7984 */ /* 0x000e280008000000 */
[----:B------:R-:W0:Y:S04]  /*19c0*/  LDS.U8 R18, [UR6+0x5a3] ;  /* 0x0005a306ff127984 */ /* 0x000e280008000000 */
[----:B------:R-:W0:Y:S01]  /*19d0*/  LDS.U8 R6, [UR6+0x5a5] ;  /* 0x0005a506ff067984 */ /* 0x000e220008000000 */
[----:B-1---5:R-:W-:-:S03]  /*19e0*/  LOP3.LUT R25, R25, R16, RZ, 0x3c, !PT ;  /* 0x0000001019197212 */ /* 0x022fc600078e3cff */
[----:B------:R-:W1:Y:S01]  /*19f0*/  LDS.U8 R16, [UR6+0x5aa] ;  /* 0x0005aa06ff107984 */ /* 0x000e620008000000 */
[----:B--2---:R-:W-:-:S03]  /*1a00*/  LOP3.LUT R9, R9, R4, RZ, 0x3c, !PT ;  /* 0x0000000409097212 */ /* 0x004fc600078e3cff */
[----:B------:R-:W2:Y:S01]  /*1a10*/  LDS.U8 R4, [UR6+0x5af] ;  /* 0x0005af06ff047984 */ /* 0x000ea20008000000 */
[----:B---3--:R-:W-:-:S03]  /*1a20*/  LOP3.LUT R29, R29, R0, RZ, 0x3c, !PT ;  /* 0x000000001d1d7212 */ /* 0x008fc600078e3cff */
[----:B------:R-:W3:Y:S01]  /*1a30*/  LDS.U8 R0, [UR6+0x5ac] ;  /* 0x0005ac06ff007984 */ /* 0x000ee20008000000 */
[----:B----4-:R-:W-:-:S03]  /*1a40*/  LOP3.LUT R15, R15, R10, RZ, 0x3c, !PT ;  /* 0x0000000a0f0f7212 */ /* 0x010fc600078e3cff */
[----:B------:R-:W4:Y:S01]  /*1a50*/  LDS.U8 R10, [UR6+0x5ad] ;  /* 0x0005ad06ff0a7984 */ /* 0x000f220008000000 */
[----:B0-----:R-:W-:-:S03]  /*1a60*/  LOP3.LUT R27, R27, R8, RZ, 0x3c, !PT ;  /* 0x000000081b1b7212 */ /* 0x001fc600078e3cff */
[----:B------:R-:W0:Y:S01]  /*1a70*/  LDS.U8 R8, [UR6+0x5ab] ;  /* 0x0005ab06ff087984 */ /* 0x000e220008000000 */
[----:B------:R-:W-:-:S03]  /*1a80*/  LOP3.LUT R23, R23, R12, RZ, 0x3c, !PT ;  /* 0x0000000c17177212 */ /* 0x000fc600078e3cff */
[----:B------:R-:W0:Y:S01]  /*1a90*/  LDS.U8 R12, [UR6+0x5a9] ;  /* 0x0005a906ff0c7984 */ /* 0x000e220008000000 */
[----:B------:R-:W-:-:S03]  /*1aa0*/  LOP3.LUT R5, R5, R18, RZ, 0x3c, !PT ;  /* 0x0000001205057212 */ /* 0x000fc600078e3cff */
[----:B------:R-:W0:Y:S01]  /*1ab0*/  LDS.U8 R18, [UR6+0x5a8] ;  /* 0x0005a806ff127984 */ /* 0x000e220008000000 */
[----:B------:R-:W-:-:S03]  /*1ac0*/  LOP3.LUT R7, R7, R6, RZ, 0x3c, !PT ;  /* 0x0000000607077212 */ /* 0x000fc600078e3cff */
[----:B------:R-:W0:Y:S01]  /*1ad0*/  LDS.U8 R6, [UR6+0x5ae] ;  /* 0x0005ae06ff067984 */ /* 0x000e220008000000 */
[----:B------:R-:W-:Y:S02]  /*1ae0*/  PRMT R28, R5, 0x7610, R28 ;  /* 0x00007610051c7816 */ /* 0x000fe4000000001c */
[----:B------:R-:W-:Y:S02]  /*1af0*/  PRMT R5, R27, 0x7610, R5 ;  /* 0x000076101b057816 */ /* 0x000fe40000000005 */
[----:B------:R-:W-:Y:S02]  /*1b00*/  PRMT R27, R29, 0x7610, R27 ;  /* 0x000076101d1b7816 */ /* 0x000fe4000000001b */
[----:B-1----:R-:W-:Y:S02]  /*1b10*/  LOP3.LUT R21, R21, R16, RZ, 0x3c, !PT ;  /* 0x0000001015157212 */ /* 0x002fe400078e3cff */
[----:B--2---:R-:W-:Y:S02]  /*1b20*/  LOP3.LUT R14, R14, R4, RZ, 0x3c, !PT ;  /* 0x000000040e0e7212 */ /* 0x004fe400078e3cff */
[----:B------:R-:W-:-:S02]  /*1b30*/  PRMT R4, R23, 0x7610, R4 ;  /* 0x0000761017047816 */ /* 0x000fc40000000004 */
[----:B---3--:R-:W-:Y:S02]  /*1b40*/  LOP3.LUT R17, R17, R0, RZ, 0x3c, !PT ;  /* 0x0000000011117212 */ /* 0x008fe400078e3cff */
[----:B------:R-:W-:Y:S02]  /*1b50*/  PRMT R23, R14, 0x7610, R23 ;  /* 0x000076100e177816 */ /* 0x000fe40000000017 */
[----:B----4-:R-:W-:Y:S02]  /*1b60*/  LOP3.LUT R0, R11, R10, RZ, 0x3c, !PT ;  /* 0x0000000a0b007212 */ /* 0x010fe400078e3cff */
[----:B------:R-:W-:Y:S02]  /*1b70*/  PRMT R11, R25, 0x7610, R11 ;  /* 0x00007610190b7816 */ /* 0x000fe4000000000b */
[----:B0-----:R-:W-:Y:S02]  /*1b80*/  LOP3.LUT R22, R22, R8, RZ, 0x3c, !PT ;  /* 0x0000000816167212 */ /* 0x001fe400078e3cff */
[----:B------:R-:W-:-:S02]  /*1b90*/  PRMT R25, R7, 0x7610, R25 ;  /* 0x0000761007197816 */ /* 0x000fc40000000019 */
[----:B------:R-:W-:Y:S02]  /*1ba0*/  LOP3.LUT R12, R20, R12, RZ, 0x3c, !PT ;  /* 0x0000000c140c7212 */ /* 0x000fe400078e3cff */
[----:B------:R-:W-:Y:S02]  /*1bb0*/  PRMT R8, R21, 0x7610, R8 ;  /* 0x0000761015087816 */ /* 0x000fe40000000008 */
[----:B------:R-:W-:Y:S02]  /*1bc0*/  LOP3.LUT R19, R19, R18, RZ, 0x3c, !PT ;  /* 0x0000001213137212 */ /* 0x000fe400078e3cff */
[----:B------:R-:W-:-:S07]  /*1bd0*/  LOP3.LUT R13, R13, R6, RZ, 0x3c, !PT ;  /* 0x000000060d0d7212 */ /* 0x000fce00078e3cff */
.L_x_12:
[----:B------:R-:W0:Y:S01]  /*1be0*/  S2UR UR6, SR_CgaCtaId ;  /* 0x00000000000679c3 */ /* 0x000e220000008800 */
[----:B------:R-:W-:Y:S01]  /*1bf0*/  UMOV UR5, 0x400 ;  /* 0x0000040000057882 */ /* 0x000fe20000000000 */
[----:B------:R-:W-:Y:S01]  /*1c00*/  LOP3.LUT R15, R15, 0xff, RZ, 0xc0, !PT ;  /* 0x000000ff0f0f7812 */ /* 0x000fe200078ec0ff */
[----:B------:R-:W-:Y:S01]  /*1c10*/  UIADD3 UR7, UPT, UPT, UR5, 0x200, URZ ;  /* 0x0000020005077890 */ /* 0x000fe2000fffe0ff */
[----:B------:R-:W-:Y:S01]  /*1c20*/  LOP3.LUT R8, R8, 0xff, RZ, 0xc0, !PT ;  /* 0x000000ff08087812 */ /* 0x000fe200078ec0ff */
[----:B------:R-:W-:Y:S01]  /*1c30*/  LDS.U8 R10, [UR4+-0xf] ;  /* 0xfffff104ff0a7984 */ /* 0x000fe20008000000 */
[----:B------:R-:W-:Y:S01]  /*1c40*/  LOP3.LUT R6, R0, 0xff, RZ, 0xc0, !PT ;  /* 0x000000ff00067812 */ /* 0x000fe200078ec0ff */
[----:B------:R-:W-:Y:S01]  /*1c50*/  UIADD3 UR9, UPT, UPT, UR9, -0x10, URZ ;  /* 0xfffffff009097890 */ /* 0x000fe2000fffe0ff */
[----:B------:R-:W-:Y:S01]  /*1c60*/  LOP3.LUT R9, R9, 0xff, RZ, 0xc0, !PT ;  /* 0x000000ff09097812 */ /* 0x000fe200078ec0ff */
[----:B------:R-:W-:Y:S01]  /*1c70*/  LDS.U8 R29, [UR4+-0xd] ;  /* 0xfffff304ff1d7984 */ /* 0x000fe20008000000 */
[----:B------:R-:W-:Y:S01]  /*1c80*/  LOP3.LUT R5, R5, 0xff, RZ, 0xc0, !PT ;  /* 0x000000ff05057812 */ /* 0x000fe200078ec0ff */
[----:B------:R-:W-:Y:S01]  /*1c90*/  UISETP.NE.AND UP0, UPT, UR9, 0xf, UPT ;  /* 0x0000000f0900788c */ /* 0x000fe2000bf05270 */
[----:B------:R-:W-:Y:S01]  /*1ca0*/  LOP3.LUT R4, R4, 0xff, RZ, 0xc0, !PT ;  /* 0x000000ff04047812 */ /* 0x000fe200078ec0ff */
[----:B------:R-:W-:Y:S01]  /*1cb0*/  LDS.U8 R7, [UR4+-0xe] ;  /* 0xfffff204ff077984 */ /* 0x000fe20008000000 */
[----:B------:R-:W-:-:S02]  /*1cc0*/  LOP3.LUT R13, R13, 0xff, RZ, 0xc0, !PT ;  /* 0x000000ff0d0d7812 */ /* 0x000fc400078ec0ff */
[----:B------:R-:W-:Y:S01]  /*1cd0*/  LOP3.LUT R22, R22, 0xff, RZ, 0xc0, !PT ;  /* 0x000000ff16167812 */ /* 0x000fe200078ec0ff */
[----:B------:R-:W-:Y:S01]  /*1ce0*/  LDS.U8 R16, [UR4+-0xc] ;  /* 0xfffff404ff107984 */ /* 0x000fe20008000000 */
[----:B------:R-:W-:Y:S02]  /*1cf0*/  LOP3.LUT R19, R19, 0xff, RZ, 0xc0, !PT ;  /* 0x000000ff13137812 */ /* 0x000fe400078ec0ff */
[----:B------:R-:W-:Y:S02]  /*1d00*/  LOP3.LUT R25, R25, 0xff, RZ, 0xc0, !PT ;  /* 0x000000ff19197812 */ /* 0x000fe400078ec0ff */
[----:B------:R-:W-:Y:S01]  /*1d10*/  LOP3.LUT R23, R23, 0xff, RZ, 0xc0, !PT ;  /* 0x000000ff17177812 */ /* 0x000fe200078ec0ff */
[----:B0-----:R-:W-:Y:S01]  /*1d20*/  ULEA UR8, UR6, UR7, 0x18 ;  /* 0x0000000706087291 */ /* 0x001fe2000f8ec0ff */
[----:B------:R-:W-:Y:S01]  /*1d30*/  LOP3.LUT R12, R12, 0xff, RZ, 0xc0, !PT ;  /* 0x000000ff0c0c7812 */ /* 0x000fe200078ec0ff */
[----:B------:R-:W-:Y:S01]  /*1d40*/  UIADD3 UR7, UPT, UPT, UR5, 0x300, URZ ;  /* 0x0000030005077890 */ /* 0x000fe2000fffe0ff */
[----:B------:R-:W-:Y:S01]  /*1d50*/  LOP3.LUT R27, R27, 0xff, RZ, 0xc0, !PT ;  /* 0x000000ff1b1b7812 */ /* 0x000fe200078ec0ff */
[----:B------:R-:W-:Y:S01]  /*1d60*/  UIADD3 UR5, UPT, UPT, UR5, 0x400, URZ ;  /* 0x0000040005057890 */ /* 0x000fe2000fffe0ff */
[----:B------:R-:W-:Y:S01]  /*1d70*/  LOP3.LUT R28, R28, 0xff, RZ, 0xc0, !PT ;  /* 0x000000ff1c1c7812 */ /* 0x000fe200078ec0ff */
[----:B------:R-:W-:-:S02]  /*1d80*/  ULEA UR7, UR6, UR7, 0x18 ;  /* 0x0000000706077291 */ /* 0x000fc4000f8ec0ff */
[----:B------:R-:W-:Y:S01]  /*1d90*/  ULEA UR5, UR6, UR5, 0x18 ;  /* 0x0000000506057291 */ /* 0x000fe2000f8ec0ff */
[----:B------:R-:W0:Y:S04]  /*1da0*/  LDS.U8 R15, [R15+UR8] ;  /* 0x000000080f0f7984 */ /* 0x000e280008000000 */
[----:B------:R-:W1:Y:S04]  /*1db0*/  LDS.U8 R8, [R8+UR8] ;  /* 0x0000000808087984 */ /* 0x000e680008000000 */
[----:B------:R-:W2:Y:S04]  /*1dc0*/  LDS.U8 R6, [R6+UR8] ;  /* 0x0000000806067984 */ /* 0x000ea80008000000 */
[----:B------:R-:W3:Y:S04]  /*1dd0*/  LDS.U8 R0, [R9+UR8] ;  /* 0x0000000809007984 */ /* 0x000ee80008000000 */
[----:B------:R-:W-:Y:S04]  /*1de0*/  LDS.U8 R5, [R5+UR8] ;  /* 0x0000000805057984 */ /* 0x000fe80008000000 */
[----:B------:R-:W-:Y:S04]  /*1df0*/  LDS.U8 R4, [R4+UR8] ;  /* 0x0000000804047984 */ /* 0x000fe80008000000 */
[----:B------:R-:W-:Y:S04]  /*1e00*/  LDS.U8 R25, [R25+UR8] ;  /* 0x0000000819197984 */ /* 0x000fe80008000000 */
[----:B------:R-:W-:Y:S01]  /*1e10*/  LDS.U8 R12, [R12+UR8] ;  /* 0x000000080c0c7984 */ /* 0x000fe20008000000 */
[----:B0-----:R-:W-:-:S02]  /*1e20*/  LOP3.LUT R21, R15, R10, RZ, 0x3c, !PT ;  /* 0x0000000a0f157212 */ /* 0x001fc400078e3cff */
[----:B-1----:R-:W-:Y:S02]  /*1e30*/  LOP3.LUT R29, R8, R29, RZ, 0x3c, !PT ;  /* 0x0000001d081d7212 */ /* 0x002fe400078e3cff */
[----:B--2---:R-:W-:Y:S02]  /*1e40*/  LOP3.LUT R14, R6, R7, RZ, 0x3c, !PT ;  /* 0x00000007060e7212 */ /* 0x004fe400078e3cff */
[----:B------:R-:W-:Y:S02]  /*1e50*/  LOP3.LUT R7, R29, 0xff, R21, 0x48, !PT ;  /* 0x000000ff1d077812 */ /* 0x000fe400078e4815 */
[----:B---3--:R-:W-:-:S04]  /*1e60*/  LOP3.LUT R0, R0, R16, RZ, 0x3c, !PT ;  /* 0x0000001000007212 */ /* 0x008fc800078e3cff */
[----:B------:R-:W-:Y:S01]  /*1e70*/  LOP3.LUT R15, R0, 0xff, R14, 0x48, !PT ;  /* 0x000000ff000f7812 */ /* 0x000fe200078e480e */
[----:B------:R-:W0:Y:S04]  /*1e80*/  LDS.U8 R7, [R7+UR7] ;  /* 0x0000000707077984 */ /* 0x000e280008000000 */
[----:B------:R-:W1:Y:S04]  /*1e90*/  LDS.U8 R16, [R15+UR7] ;  /* 0x000000070f107984 */ /* 0x000e680008000000 */
[----:B0-----:R-:W0:Y:S04]  /*1ea0*/  LDS.U8 R10, [R7+UR7] ;  /* 0x00000007070a7984 */ /* 0x001e280008000000 */
[----:B-1----:R-:W1:Y:S01]  /*1eb0*/  LDS.U8 R16, [R16+UR7] ;  /* 0x0000000710107984 */ /* 0x002e620008000000 */
[----:B0-----:R-:W-:-:S02]  /*1ec0*/  LOP3.LUT R18, R21, 0xff, R10, 0x48, !PT ;  /* 0x000000ff15127812 */ /* 0x001fc400078e480a */
[----:B------:R-:W-:Y:S02]  /*1ed0*/  LOP3.LUT R6, R29, 0xff, R10, 0x48, !PT ;  /* 0x000000ff1d067812 */ /* 0x000fe400078e480a */
[--C-:B-1----:R-:W-:Y:S01]  /*1ee0*/  LOP3.LUT R9, R14, 0xff, R16.reuse, 0x48, !PT ;  /* 0x000000ff0e097812 */ /* 0x102fe200078e4810 */
[----:B------:R-:W-:Y:S01]  /*1ef0*/  LDS.U8 R8, [R18+UR7] ;  /* 0x0000000712087984 */ /* 0x000fe20008000000 */
[----:B------:R-:W-:-:S03]  /*1f00*/  LOP3.LUT R24, R0, 0xff, R16, 0x48, !PT ;  /* 0x000000ff00187812 */ /* 0x000fc600078e4810 */
[----:B------:R-:W0:Y:S04]  /*1f10*/  LDS.U8 R20, [R9+UR5] ;  /* 0x0000000509147984 */ /* 0x000e280008000000 */
[----:B------:R-:W-:Y:S04]  /*1f20*/  LDS.U8 R26, [R9+UR7] ;  /* 0x00000007091a7984 */ /* 0x000fe80008000000 */
[----:B------:R-:W1:Y:S04]  /*1f30*/  LDS.U8 R7, [R6+UR5] ;  /* 0x0000000506077984 */ /* 0x000e680008000000 */
[----:B------:R-:W-:Y:S04]  /*1f40*/  LDS.U8 R9, [UR4+-0xa] ;  /* 0xfffff604ff097984 */ /* 0x000fe80008000000 */
[----:B------:R-:W-:Y:S01]  /*1f50*/  LDS.U8 R18, [R18+UR5] ;  /* 0x0000000512127984 */ /* 0x000fe20008000000 */
[----:B0-----:R-:W-:-:S03]  /*1f60*/  LOP3.LUT R15, R20, R8, RZ, 0x3c, !PT ;  /* 0x00000008140f7212 */ /* 0x001fc600078e3cff */
[----:B------:R-:W-:Y:S01]  /*1f70*/  LDS.U8 R8, [UR4+-0xb] ;  /* 0xfffff504ff087984 */ /* 0x000fe20008000000 */
[----:B------:R-:W-:Y:S02]  /*1f80*/  LOP3.LUT R15, R15, R29, R10, 0x96, !PT ;  /* 0x0000001d0f0f7212 */ /* 0x000fe400078e960a */
[----:B-1----:R-:W-:Y:S02]  /*1f90*/  LOP3.LUT R20, R26, R7, RZ, 0x3c, !PT ;  /* 0x000000071a147212 */ /* 0x002fe400078e3cff */
[----:B------:R-:W-:Y:S01]  /*1fa0*/  LDS.U8 R26, [R6+UR7] ;  /* 0x00000007061a7984 */ /* 0x000fe20008000000 */
[----:B------:R-:W-:-:S03]  /*1fb0*/  LOP3.LUT R15, R15, R0, R16, 0x96, !PT ;  /* 0x000000000f0f7212 */ /* 0x000fc600078e9610 */
[----:B------:R-:W0:Y:S04]  /*1fc0*/  LDS.U8 R7, [R24+UR5] ;  /* 0x0000000518077984 */ /* 0x000e280008000000 */
[----:B------:R-:W-:Y:S04]  /*1fd0*/  LDS.U8 R6, [UR4+-0x9] ;  /* 0xfffff704ff067984 */ /* 0x000fe80008000000 */
[----:B------:R-:W-:Y:S01]  /*1fe0*/  LDS.U8 R24, [R24+UR7] ;  /* 0x0000000718187984 */ /* 0x000fe20008000000 */
[----:B0-----:R-:W-:Y:S02]  /*1ff0*/  LOP3.LUT R26, R26, R7, RZ, 0x3c, !PT ;  /* 0x000000071a1a7212 */ /* 0x001fe400078e3cff */
[----:B------:R-:W-:-:S02]  /*2000*/  LOP3.LUT R7, R5, R8, RZ, 0x3c, !PT ;  /* 0x0000000805077212 */ /* 0x000fc400078e3cff */
[----:B------:R-:W-:Y:S01]  /*2010*/  LOP3.LUT R8, R4, R9, RZ, 0x3c, !PT ;  /* 0x0000000904087212 */ /* 0x000fe200078e3cff */
[----:B------:R-:W-:Y:S04]  /*2020*/  LDS.U8 R5, [UR4+-0x8] ;  /* 0xfffff804ff057984 */ /* 0x000fe80008000000 */
[----:B------:R0:W1:Y:S02]  /*2030*/  LDS.U8 R9, [R13+UR8] ;  /* 0x000000080d097984 */ /* 0x0000640008000000 */
[----:B0-----:R-:W-:Y:S02]  /*2040*/  LOP3.LUT R13, R26, R21, R10, 0x96, !PT ;  /* 0x000000151a0d7212 */ /* 0x001fe400078e960a */
[----:B-1----:R-:W-:Y:S02]  /*2050*/  LOP3.LUT R9, R9, R6, RZ, 0x3c, !PT ;  /* 0x0000000609097212 */ /* 0x002fe400078e3cff */
[----:B------:R0:W1:Y:S02]  /*2060*/  LDS.U8 R6, [R22+UR8] ;  /* 0x0000000816067984 */ /* 0x0000640008000000 */
[----:B------:R-:W-:-:S02]  /*2070*/  LOP3.LUT R26, R9, 0xff, R7, 0x48, !PT ;  /* 0x000000ff091a7812 */ /* 0x000fc400078e4807 */
[----:B0-----:R-:W-:Y:S02]  /*2080*/  LOP3.LUT R22, R18, R24, RZ, 0x3c, !PT ;  /* 0x0000001812167212 */ /* 0x001fe400078e3cff */
[----:B-1----:R-:W-:Y:S02]  /*2090*/  LOP3.LUT R6, R6, R5, RZ, 0x3c, !PT ;  /* 0x0000000506067212 */ /* 0x002fe400078e3cff */
[----:B------:R-:W-:Y:S02]  /*20a0*/  LOP3.LUT R5, R20, R21, R10, 0x96, !PT ;  /* 0x0000001514057212 */ /* 0x000fe400078e960a */
[----:B------:R-:W-:Y:S01]  /*20b0*/  LOP3.LUT R4, R6, 0xff, R8, 0x48, !PT ;  /* 0x000000ff06047812 */ /* 0x000fe200078e4808 */
[----:B------:R-:W0:Y:S04]  /*20c0*/  LDS.U8 R20, [R26+UR7] ;  /* 0x000000071a147984 */ /* 0x000e280008000000 */
[----:B------:R1:W2:Y:S02]  /*20d0*/  LDS.U8 R21, [R4+UR7] ;  /* 0x0000000704157984 */ /* 0x0002a40008000000 */
[----:B-1----:R-:W-:-:S02]  /*20e0*/  LOP3.LUT R4, R5, R0, R16, 0x96, !PT ;  /* 0x0000000005047212 */ /* 0x002fc400078e9610 */
[-CC-:B------:R-:W-:Y:S02]  /*20f0*/  LOP3.LUT R0, R13, R14.reuse, R16.reuse, 0x96, !PT ;  /* 0x0000000e0d007212 */ /* 0x180fe400078e9610 */
[----:B------:R-:W-:-:S04]  /*2100*/  LOP3.LUT R5, R22, R14, R16, 0x96, !PT ;  /* 0x0000000e16057212 */ /* 0x000fc800078e9610 */
[----:B------:R-:W-:Y:S01]  /*2110*/  LOP3.LUT R5, R5, R29, R10, 0x96, !PT ;  /* 0x0000001d05057212 */ /* 0x000fe200078e960a */
[----:B0-----:R-:W0:Y:S04]  /*2120*/  LDS.U8 R20, [R20+UR7] ;  /* 0x0000000714147984 */ /* 0x001e280008000000 */
[----:B--2---:R-:W1:Y:S01]  /*2130*/  LDS.U8 R21, [R21+UR7] ;  /* 0x0000000715157984 */ /* 0x004e620008000000 */
[--C-:B0-----:R-:W-:Y:S02]  /*2140*/  LOP3.LUT R22, R7, 0xff, R20.reuse, 0x48, !PT ;  /* 0x000000ff07167812 */ /* 0x101fe400078e4814 */
[----:B------:R-:W-:Y:S02]  /*2150*/  LOP3.LUT R10, R9, 0xff, R20, 0x48, !PT ;  /* 0x000000ff090a7812 */ /* 0x000fe400078e4814 */
[--C-:B-1----:R-:W-:Y:S01]  /*2160*/  LOP3.LUT R16, R8, 0xff, R21.reuse, 0x48, !PT ;  /* 0x000000ff08107812 */ /* 0x102fe200078e4815 */
[----:B------:R-:W-:Y:S01]  /*2170*/  LDS.U8 R24, [R22+UR7] ;  /* 0x0000000716187984 */ /* 0x000fe20008000000 */
[----:B------:R-:W-:-:S03]  /*2180*/  LOP3.LUT R26, R6, 0xff, R21, 0x48, !PT ;  /* 0x000000ff061a7812 */ /* 0x000fc600078e4815 */
[----:B------:R-:W0:Y:S04]  /*2190*/  LDS.U8 R13, [R16+UR5] ;  /* 0x00000005100d7984 */ /* 0x000e280008000000 */
[----:B------:R-:W-:Y:S04]  /*21a0*/  LDS.U8 R18, [R10+UR7] ;  /* 0x000000070a127984 */ /* 0x000fe80008000000 */
[----:B------:R-:W-:Y:S04]  /*21b0*/  LDS.U8 R14, [R16+UR7] ;  /* 0x00000007100e7984 */ /* 0x000fe80008000000 */
[----:B------:R-:W-:Y:S04]  /*21c0*/  LDS.U8 R16, [UR4+-0x7] ;  /* 0xfffff904ff107984 */ /* 0x000fe80008000000 */
[----:B------:R-:W1:Y:S04]  /*21d0*/  LDS.U8 R29, [R10+UR5] ;  /* 0x000000050a1d7984 */ /* 0x000e680008000000 */
[----:B------:R-:W-:Y:S01]  /*21e0*/  LDS.U8 R22, [R22+UR5] ;  /* 0x0000000516167984 */ /* 0x000fe20008000000 */
[----:B0-----:R-:W-:-:S03]  /*21f0*/  LOP3.LUT R24, R13, R24, RZ, 0x3c, !PT ;  /* 0x000000180d187212 */ /* 0x001fc600078e3cff */
[----:B------:R-:W0:Y:S01]  /*2200*/  LDS.U8 R13, [R26+UR5] ;  /* 0x000000051a0d7984 */ /* 0x000e220008000000 */
[----:B------:R-:W-:Y:S02]  /*2210*/  LOP3.LUT R24, R24, R9, R20, 0x96, !PT ;  /* 0x0000000918187212 */ /* 0x000fe400078e9614 */
[----:B-1----:R-:W-:Y:S02]  /*2220*/  LOP3.LUT R14, R14, R29, RZ, 0x3c, !PT ;  /* 0x0000001d0e0e7212 */ /* 0x002fe400078e3cff */
[----:B------:R-:W-:-:S05]  /*2230*/  LOP3.LUT R29, R11, 0xff, RZ, 0xc0, !PT ;  /* 0x000000ff0b1d7812 */ /* 0x000fca00078ec0ff */
[----:B------:R-:W-:Y:S04]  /*2240*/  LDS.U8 R10, [R29+UR8] ;  /* 0x000000081d0a7984 */ /* 0x000fe80008000000 */
[----:B------:R-:W1:Y:S01]  /*2250*/  LDS.U8 R29, [R26+UR7] ;  /* 0x000000071a1d7984 */ /* 0x000e620008000000 */
[----:B0-----:R-:W-:-:S03]  /*2260*/  LOP3.LUT R18, R18, R13, RZ, 0x3c, !PT ;  /* 0x0000000d12127212 */ /* 0x001fc600078e3cff */
[----:B------:R-:W0:Y:S04]  /*2270*/  LDS.U8 R13, [R19+UR8] ;  /* 0x00000008130d7984 */ /* 0x000e280008000000 */
[----:B------:R-:W-:Y:S01]  /*2280*/  LDS.U8 R19, [UR4+-0x4] ;  /* 0xfffffc04ff137984 */ /* 0x000fe20008000000 */
[----:B-1----:R-:W-:Y:S02]  /*2290*/  LOP3.LUT R29, R22, R29, RZ, 0x3c, !PT ;  /* 0x0000001d161d7212 */ /* 0x002fe400078e3cff */
[----:B0-----:R-:W-:Y:S02]  /*22a0*/  LOP3.LUT R13, R13, R16, RZ, 0x3c, !PT ;  /* 0x000000100d0d7212 */ /* 0x001fe400078e3cff */
[----:B------:R-:W0:Y:S02]  /*22b0*/  LDS.U8 R16, [UR4+-0x6] ;  /* 0xfffffa04ff107984 */ /* 0x000e240008000000 */
[----:B0-----:R-:W-:-:S02]  /*22c0*/  LOP3.LUT R11, R25, R16, RZ, 0x3c, !PT ;  /* 0x00000010190b7212 */ /* 0x001fc400078e3cff */
[----:B------:R-:W0:Y:S01]  /*22d0*/  LDS.U8 R16, [UR4+-0x5] ;  /* 0xfffffb04ff107984 */ /* 0x000e220008000000 */
[----:B------:R-:W-:-:S04]  /*22e0*/  LOP3.LUT R25, R14, R7, R20, 0x96, !PT ;  /* 0x000000070e197212 */ /* 0x000fc800078e9614 */
[----:B------:R-:W-:Y:S02]  /*22f0*/  LOP3.LUT R25, R25, R6, R21, 0x96, !PT ;  /* 0x0000000619197212 */ /* 0x000fe400078e9615 */
[----:B0-----:R-:W-:Y:S02]  /*2300*/  LOP3.LUT R10, R10, R16, RZ, 0x3c, !PT ;  /* 0x000000100a0a7212 */ /* 0x001fe400078e3cff */
[----:B------:R-:W0:Y:S02]  /*2310*/  LDS.U8 R16, [R23+UR8] ;  /* 0x0000000817107984 */ /* 0x000e240008000000 */
[----:B0-----:R-:W-:Y:S02]  /*2320*/  LOP3.LUT R16, R16, R19, RZ, 0x3c, !PT ;  /* 0x0000001310107212 */ /* 0x001fe400078e3cff */
[----:B------:R-:W-:Y:S02]  /*2330*/  LOP3.LUT R19, R18, R7, R20, 0x96, !PT ;  /* 0x0000000712137212 */ /* 0x000fe400078e9614 */
[----:B------:R-:W-:-:S02]  /*2340*/  LOP3.LUT R18, R16, 0xff, R11, 0x48, !PT ;  /* 0x000000ff10127812 */ /* 0x000fc400078e480b */
[----:B------:R-:W-:-:S04]  /*2350*/  LOP3.LUT R7, R10, 0xff, R13, 0x48, !PT ;  /* 0x000000ff0a077812 */ /* 0x000fc800078e480d */
[----:B------:R-:W0:Y:S04]  /*2360*/  LDS.U8 R18, [R18+UR7] ;  /* 0x0000000712127984 */ /* 0x000e280008000000 */
[----:B------:R1:W2:Y:S02]  /*2370*/  LDS.U8 R14, [R7+UR7] ;  /* 0x00000007070e7984 */ /* 0x0002a40008000000 */
[--C-:B-1----:R-:W-:Y:S02]  /*2380*/  LOP3.LUT R7, R24, R6, R21.reuse, 0x96, !PT ;  /* 0x0000000618077212 */ /* 0x102fe400078e9615 */
        /* <DEDUP_REMOVED lines=12> */
[----:B------:R-:W1:Y:S04]  /*2450*/  LDS.U8 R24, [R20+UR5] ;  /* 0x0000000514187984 */ /* 0x000e680008000000 */
[----:B------:R-:W-:Y:S04]  /*2460*/  LDS.U8 R26, [R20+UR7] ;  /* 0x00000007141a7984 */ /* 0x000fe80008000000 */
[----:B------:R-:W2:Y:S04]  /*2470*/  LDS.U8 R23, [UR4+-0x2] ;  /* 0xfffffe04ff177984 */ /* 0x000ea80008000000 */
[----:B------:R-:W-:Y:S01]  /*2480*/  LDS.U8 R29, [R29+UR5] ;  /* 0x000000051d1d7984 */ /* 0x000fe20008000000 */
[----:B0-----:R-:W-:-:S04]  /*2490*/  LOP3.LUT R19, R8, R19, RZ, 0x3c, !PT ;  /* 0x0000001308137212 */ /* 0x001fc800078e3cff */
[----:B------:R-:W-:Y:S02]  /*24a0*/  LOP3.LUT R19, R19, R10, R14, 0x96, !PT ;  /* 0x0000000a13137212 */ /* 0x000fe400078e960e */
[----:B-1----:R-:W-:Y:S02]  /*24b0*/  LOP3.LUT R8, R22, R24, RZ, 0x3c, !PT ;  /* 0x0000001816087212 */ /* 0x002fe400078e3cff */
[----:B------:R-:W0:Y:S01]  /*24c0*/  LDS.U8 R24, [R21+UR5] ;  /* 0x0000000515187984 */ /* 0x000e220008000000 */
[----:B------:R-:W-:Y:S02]  /*24d0*/  LOP3.LUT R22, R17, 0xff, RZ, 0xc0, !PT ;  /* 0x000000ff11167812 */ /* 0x000fe400078ec0ff */
[----:B------:R-:W-:-:S03]  /*24e0*/  LOP3.LUT R19, R19, R16, R18, 0x96, !PT ;  /* 0x0000001013137212 */ /* 0x000fc600078e9612 */
[----:B------:R-:W-:Y:S01]  /*24f0*/  LDS.U8 R17, [R22+UR8] ;  /* 0x0000000816117984 */ /* 0x000fe20008000000 */
[----:B--2---:R-:W-:-:S03]  /*2500*/  LOP3.LUT R20, R12, R23, RZ, 0x3c, !PT ;  /* 0x000000170c147212 */ /* 0x004fc600078e3cff */
[----:B------:R-:W-:Y:S04]  /*2510*/  LDS.U8 R23, [R27+UR8] ;  /* 0x000000081b177984 */ /* 0x000fe80008000000 */
[----:B------:R-:W-:Y:S04]  /*2520*/  LDS.U8 R22, [UR4] ;  /* 0x00000004ff167984 */ /* 0x000fe80008000000 */
[----:B------:R-:W1:Y:S01]  /*2530*/  LDS.U8 R12, [R21+UR7] ;  /* 0x00000007150c7984 */ /* 0x000e620008000000 */
[----:B0-----:R-:W-:-:S03]  /*2540*/  LOP3.LUT R26, R26, R24, RZ, 0x3c, !PT ;  /* 0x000000181a1a7212 */ /* 0x001fc600078e3cff */
[----:B------:R-:W0:Y:S01]  /*2550*/  LDS.U8 R24, [UR4+-0x3] ;  /* 0xfffffd04ff187984 */ /* 0x000e220008000000 */
[----:B-1----:R-:W-:Y:S02]  /*2560*/  LOP3.LUT R27, R29, R12, RZ, 0x3c, !PT ;  /* 0x0000000c1d1b7212 */ /* 0x002fe400078e3cff */
[-CC-:B------:R-:W-:Y:S02]  /*2570*/  LOP3.LUT R29, R8, R13.reuse, R14.reuse, 0x96, !PT ;  /* 0x0000000d081d7212 */ /* 0x180fe400078e960e */
[----:B------:R-:W-:Y:S02]  /*2580*/  LOP3.LUT R8, R26, R13, R14, 0x96, !PT ;  /* 0x0000000d1a087212 */ /* 0x000fe400078e960e */
[-CC-:B------:R-:W-:Y:S02]  /*2590*/  LOP3.LUT R27, R27, R11.reuse, R18.reuse, 0x96, !PT ;  /* 0x0000000b1b1b7212 */ /* 0x180fe400078e9612 */
[----:B------:R-:W-:Y:S02]  /*25a0*/  LOP3.LUT R8, R8, R11, R18, 0x96, !PT ;  /* 0x0000000b08087212 */ /* 0x000fe400078e9612 */
[----:B------:R-:W-:-:S02]  /*25b0*/  LOP3.LUT R14, R27, R10, R14, 0x96, !PT ;  /* 0x0000000a1b0e7212 */ /* 0x000fc400078e960e */
[----:B0-----:R-:W-:Y:S02]  /*25c0*/  LOP3.LUT R17, R17, R24, RZ, 0x3c, !PT ;  /* 0x0000001811117212 */ /* 0x001fe400078e3cff */
[----:B------:R-:W0:Y:S01]  /*25d0*/  LDS.U8 R24, [UR4+-0x1] ;  /* 0xffffff04ff187984 */ /* 0x000e220008000000 */
[----:B------:R-:W-:Y:S01]  /*25e0*/  UIADD3 UR4, UPT, UPT, UR4, -0x10, URZ ;  /* 0xfffffff004047890 */ /* 0x000fe2000fffe0ff */
[----:B0-----:R-:W-:Y:S02]  /*25f0*/  LOP3.LUT R23, R23, R24, RZ, 0x3c, !PT ;  /* 0x0000001817177212 */ /* 0x001fe400078e3cff */
[----:B------:R-:W0:Y:S02]  /*2600*/  LDS.U8 R24, [R28+UR8] ;  /* 0x000000081c187984 */ /* 0x000e240008000000 */
[----:B------:R-:W-:Y:S02]  /*2610*/  LOP3.LUT R12, R23, 0xff, R17, 0x48, !PT ;  /* 0x000000ff170c7812 */ /* 0x000fe400078e4811 */
[----:B0-----:R-:W-:-:S03]  /*2620*/  LOP3.LUT R24, R24, R22, RZ, 0x3c, !PT ;  /* 0x0000001618187212 */ /* 0x001fc600078e3cff */
[----:B------:R0:W1:Y:S01]  /*2630*/  LDS.U8 R22, [R12+UR7] ;  /* 0x000000070c167984 */ /* 0x0000620008000000 */
[----:B------:R-:W-:-:S05]  /*2640*/  LOP3.LUT R28, R24, 0xff, R20, 0x48, !PT ;  /* 0x000000ff181c7812 */ /* 0x000fca00078e4814 */
[----:B------:R-:W2:Y:S01]  /*2650*/  LDS.U8 R21, [R28+UR7] ;  /* 0x000000071c157984 */ /* 0x000ea20008000000 */
[----:B0-----:R-:W-:-:S03]  /*2660*/  LOP3.LUT R12, R29, R16, R18, 0x96, !PT ;  /* 0x000000101d0c7212 */ /* 0x001fc600078e9612 */
[----:B-1----:R-:W0:Y:S04]  /*2670*/  LDS.U8 R22, [R22+UR7] ;  /* 0x0000000716167984 */ /* 0x002e280008000000 */
[----:B--2---:R-:W1:Y:S01]  /*2680*/  LDS.U8 R21, [R21+UR7] ;  /* 0x0000000715157984 */ /* 0x004e620008000000 */
[--C-:B0-----:R-:W-:Y:S02]  /*2690*/  LOP3.LUT R10, R17, 0xff, R22.reuse, 0x48, !PT ;  /* 0x000000ff110a7812 */ /* 0x101fe400078e4816 */
[----:B------:R-:W-:-:S03]  /*26a0*/  LOP3.LUT R11, R23, 0xff, R22, 0x48, !PT ;  /* 0x000000ff170b7812 */ /* 0x000fc600078e4816 */
[----:B------:R-:W-:Y:S01]  /*26b0*/  LDS.U8 R13, [R10+UR7] ;  /* 0x000000070a0d7984 */ /* 0x000fe20008000000 */
[----:B-1----:R-:W-:-:S03]  /*26c0*/  LOP3.LUT R18, R20, 0xff, R21, 0x48, !PT ;  /* 0x000000ff14127812 */ /* 0x002fc600078e4815 */
[----:B------:R-:W-:Y:S04]  /*26d0*/  LDS.U8 R27, [R11+UR5] ;  /* 0x000000050b1b7984 */ /* 0x000fe80008000000 */
[----:B------:R-:W0:Y:S04]  /*26e0*/  LDS.U8 R16, [R18+UR5] ;  /* 0x0000000512107984 */ /* 0x000e280008000000 */
[----:B------:R-:W1:Y:S04]  /*26f0*/  LDS.U8 R26, [R18+UR7] ;  /* 0x00000007121a7984 */ /* 0x000e680008000000 */
[----:B------:R2:W-:Y:S01]  /*2700*/  LDS.U8 R28, [R10+UR5] ;  /* 0x000000050a1c7984 */ /* 0x0005e20008000000 */
[----:B0-----:R-:W-:-:S02]  /*2710*/  LOP3.LUT R13, R16, R13, RZ, 0x3c, !PT ;  /* 0x0000000d100d7212 */ /* 0x001fc400078e3cff */
[----:B-1----:R-:W-:Y:S02]  /*2720*/  LOP3.LUT R16, R26, R27, RZ, 0x3c, !PT ;  /* 0x0000001b1a107212 */ /* 0x002fe400078e3cff */
[--C-:B------:R-:W-:Y:S01]  /*2730*/  LOP3.LUT R27, R24, 0xff, R21.reuse, 0x48, !PT ;  /* 0x000000ff181b7812 */ /* 0x100fe200078e4815 */
[----:B------:R0:W-:Y:S01]  /*2740*/  LDS.U8 R26, [R11+UR7] ;  /* 0x000000070b1a7984 */ /* 0x0001e20008000000 */
[--C-:B------:R-:W-:Y:S02]  /*2750*/  LOP3.LUT R16, R16, R17, R22.reuse, 0x96, !PT ;  /* 0x0000001110107212 */ /* 0x100fe400078e9616 */
[----:B------:R-:W-:Y:S01]  /*2760*/  LOP3.LUT R13, R13, R23, R22, 0x96, !PT ;  /* 0x000000170d0d7212 */ /* 0x000fe200078e9616 */
[----:B------:R-:W1:Y:S01]  /*2770*/  LDS.U8 R29, [R27+UR5] ;  /* 0x000000051b1d7984 */ /* 0x000e620008000000 */
[----:B--2---:R-:W-:-:S03]  /*2780*/  LOP3.LUT R10, R16, R24, R21, 0x96, !PT ;  /* 0x00000018100a7212 */ /* 0x004fc600078e9615 */
[----:B------:R-:W2:Y:S01]  /*2790*/  LDS.U8 R27, [R27+UR7] ;  /* 0x000000071b1b7984 */ /* 0x000ea20008000000 */
[----:B0-----:R-:W-:Y:S02]  /*27a0*/  PRMT R11, R0, 0x7610, R11 ;  /* 0x00007610000b7816 */ /* 0x001fe4000000000b */
[----:B------:R-:W-:Y:S02]  /*27b0*/  PRMT R0, R10, 0x7610, R0 ;  /* 0x000076100a007816 */ /* 0x000fe40000000000 */
[----:B-1----:R-:W-:Y:S02]  /*27c0*/  LOP3.LUT R26, R26, R29, RZ, 0x3c, !PT ;  /* 0x0000001d1a1a7212 */ /* 0x002fe400078e3cff */
[----:B--2---:R-:W-:Y:S02]  /*27d0*/  LOP3.LUT R28, R28, R27, RZ, 0x3c, !PT ;  /* 0x0000001b1c1c7212 */ /* 0x004fe400078e3cff */
[----:B------:R-:W-:Y:S02]  /*27e0*/  LOP3.LUT R26, R26, R17, R22, 0x96, !PT ;  /* 0x000000111a1a7212 */ /* 0x000fe400078e9616 */
[----:B------:R-:W-:-:S02]  /*27f0*/  LOP3.LUT R28, R28, R20, R21, 0x96, !PT ;  /* 0x000000141c1c7212 */ /* 0x000fc400078e9615 */
[--C-:B------:R-:W-:Y:S02]  /*2800*/  LOP3.LUT R17, R13, R24, R21.reuse, 0x96, !PT ;  /* 0x000000180d117212 */ /* 0x100fe400078e9615 */
[----:B------:R-:W-:Y:S02]  /*2810*/  LOP3.LUT R23, R28, R23, R22, 0x96, !PT ;  /* 0x000000171c177212 */ /* 0x000fe400078e9616 */
[----:B------:R-:W-:Y:S02]  /*2820*/  PRMT R28, R5, 0x7610, R28 ;  /* 0x00007610051c7816 */ /* 0x000fe4000000001c */
[----:B------:R-:W-:Y:S02]  /*2830*/  LOP3.LUT R13, R26, R20, R21, 0x96, !PT ;  /* 0x000000141a0d7212 */ /* 0x000fe400078e9615 */
[----:B------:R-:W-:Y:S02]  /*2840*/  PRMT R5, R7, 0x7610, R5 ;  /* 0x0000761007057816 */ /* 0x000fe40000000005 */
[----:B------:R-:W-:-:S02]  /*2850*/  PRMT R27, R6, 0x7610, R27 ;  /* 0x00007610061b7816 */ /* 0x000fc4000000001b */
[----:B------:R-:W-:Y:S01]  /*2860*/  PRMT R22, R14, 0x7610, R22 ;  /* 0x000076100e167816 */ /* 0x000fe20000000016 */
[----:B------:R-:W-:Y:S06]  /*2870*/  BRA.U UP0, `(.L_x_12) ;  /* 0xfffffff100d87547 */ /* 0x000fec000b83ffff */
[----:B------:R-:W0:Y:S01]  /*2880*/  S2UR UR5, SR_CgaCtaId ;  /* 0x00000000000579c3 */ /* 0x000e220000008800 */
[----:B------:R-:W-:Y:S01]  /*2890*/  UMOV UR4, 0x400 ;  /* 0x0000040000047882 */ /* 0x000fe20000000000 */
[----:B------:R-:W-:Y:S02]  /*28a0*/  LOP3.LUT R18, R9, 0xff, RZ, 0xc0, !PT ;  /* 0x000000ff09127812 */ /* 0x000fe400078ec0ff */
[----:B------:R-:W-:Y:S02]  /*28b0*/  LOP3.LUT R20, R15, 0xff, RZ, 0xc0, !PT ;  /* 0x000000ff0f147812 */ /* 0x000fe400078ec0ff */
[----:B------:R-:W-:Y:S02]  /*28c0*/  LOP3.LUT R15, R5, 0xff, RZ, 0xc0, !PT ;  /* 0x000000ff050f7812 */ /* 0x000fe400078ec0ff */
[----:B------:R-:W-:Y:S02]  /*28d0*/  LOP3.LUT R21, R0, 0xff, RZ, 0xc0, !PT ;  /* 0x000000ff00157812 */ /* 0x000fe400078ec0ff */
[----:B------:R-:W-:-:S02]  /*28e0*/  LOP3.LUT R16, R4, 0xff, RZ, 0xc0, !PT ;  /* 0x000000ff04107812 */ /* 0x000fc400078ec0ff */
[----:B------:R-:W-:Y:S02]  /*28f0*/  LOP3.LUT R22, R22, 0xff, RZ, 0xc0, !PT ;  /* 0x000000ff16167812 */ /* 0x000fe400078ec0ff */
[----:B------:R-:W-:Y:S02]  /*2900*/  LOP3.LUT R24, R13, 0xff, RZ, 0xc0, !PT ;  /* 0x000000ff0d187812 */ /* 0x000fe400078ec0ff */
[----:B------:R-:W-:Y:S02]  /*2910*/  LOP3.LUT R29, R8, 0xff, RZ, 0xc0, !PT ;  /* 0x000000ff081d7812 */ /* 0x000fe400078ec0ff */
[----:B------:R-:W-:Y:S02]  /*2920*/  LOP3.LUT R25, R25, 0xff, RZ, 0xc0, !PT ;  /* 0x000000ff19197812 */ /* 0x000fe400078ec0ff */
[----:B------:R-:W-:Y:S02]  /*2930*/  LOP3.LUT R23, R23, 0xff, RZ, 0xc0, !PT ;  /* 0x000000ff17177812 */ /* 0x000fe400078ec0ff */
[----:B------:R-:W-:Y:S01]  /*2940*/  LOP3.LUT R26, R19, 0xff, RZ, 0xc0, !PT ;  /* 0x000000ff131a7812 */ /* 0x000fe200078ec0ff */
[----:B0-----:R-:W-:Y:S01]  /*2950*/  ULEA UR6, UR5, UR4, 0x18 ;  /* 0x0000000405067291 */ /* 0x001fe2000f8ec0ff */
[----:B------:R-:W-:Y:S01]  /*2960*/  LOP3.LUT R12, R12, 0xff, RZ, 0xc0, !PT ;  /* 0x000000ff0c0c7812 */ /* 0x000fe200078ec0ff */
[----:B------:R-:W-:Y:S01]  /*2970*/  UIADD3 UR4, UPT, UPT, UR4, 0x200, URZ ;  /* 0x0000020004047890 */ /* 0x000fe2000fffe0ff */
[----:B------:R-:W-:-:S02]  /*2980*/  LOP3.LUT R28, R28, 0xff, RZ, 0xc0, !PT ;  /* 0x000000ff1c1c7812 */ /* 0x000fc400078ec0ff */
[----:B------:R-:W-:Y:S01]  /*2990*/  LOP3.LUT R27, R27, 0xff, RZ, 0xc0, !PT ;  /* 0x000000ff1b1b7812 */ /* 0x000fe200078ec0ff */
[----:B------:R-:W-:-:S03]  /*29a0*/  ULEA UR4, UR5, UR4, 0x18 ;  /* 0x0000000405047291 */ /* 0x000fc6000f8ec0ff */
[----:B------:R-:W-:Y:S04]  /*29b0*/  LDS.U8 R5, [UR6+0x503] ;  /* 0x00050306ff057984 */ /* 0x000fe80008000000 */
[----:B------:R-:W-:Y:S04]  /*29c0*/  LDS.U8 R10, [UR6+0x500] ;  /* 0x00050006ff0a7984 */ /* 0x000fe80008000000 */
[----:B------:R-:W0:Y:S04]  /*29d0*/  LDS.U8 R18, [R18+UR4] ;  /* 0x0000000412127984 */ /* 0x000e280008000000 */
[----:B------:R-:W-:Y:S04]  /*29e0*/  LDS.U8 R6, [UR6+0x504] ;  /* 0x00050406ff067984 */ /* 0x000fe80008000000 */
[----:B------:R-:W1:Y:S04]  /*29f0*/  LDS.U8 R20, [R20+UR4] ;  /* 0x0000000414147984 */ /* 0x000e680008000000 */
[----:B------:R-:W2:Y:S04]  /*2a00*/  LDS.U8 R15, [R15+UR4] ;  /* 0x000000040f0f7984 */ /* 0x000ea80008000000 */
[----:B------:R-:W-:Y:S04]  /*2a10*/  LDS.U8 R9, [R22+UR4] ;  /* 0x0000000416097984 */ /* 0x000fe80008000000 */
[----:B------:R-:W3:Y:S04]  /*2a20*/  LDS.U8 R14, [UR6+0x507] ;  /* 0x00050706ff0e7984 */ /* 0x000ee80008000000 */
[----:B------:R-:W-:Y:S04]  /*2a30*/  LDS.U8 R0, [UR6+0x501] ;  /* 0x00050106ff007984 */ /* 0x000fe80008000000 */
[----:B------:R-:W-:Y:S04]  /*2a40*/  LDS.U8 R7, [UR6+0x505] ;  /* 0x00050506ff077984 */ /* 0x000fe80008000000 */
[----:B------:R-:W4:Y:S04]  /*2a50*/  LDS.U8 R21, [R21+UR4] ;  /* 0x0000000415157984 */ /* 0x000f280008000000 */
[----:B------:R-:W5:Y:S04]  /*2a60*/  LDS.U8 R16, [R16+UR4] ;  /* 0x0000000410107984 */ /* 0x000f680008000000 */
[----:B------:R1:W-:Y:S01]  /*2a70*/  LDS.U8 R8, [R24+UR4] ;  /* 0x0000000418087984 */ /* 0x0003e20008000000 */
[----:B0-----:R-:W-:-:S02]  /*2a80*/  LOP3.LUT R5, R18, R5, RZ, 0x3c, !PT ;  /* 0x0000000512057212 */ /* 0x001fc400078e3cff */
[----:B------:R-:W-:Y:S01]  /*2a90*/  LOP3.LUT R18, R17, 0xff, RZ, 0xc0, !PT ;  /* 0x000000ff11127812 */ /* 0x000fe200078ec0ff */
[----:B------:R-:W0:Y:S01]  /*2aa0*/  LDS.U8 R13, [UR6+0x506] ;  /* 0x00050606ff0d7984 */ /* 0x000e220008000000 */
[----:B-1----:R-:W-:-:S03]  /*2ab0*/  LOP3.LUT R24, R11, 0xff, RZ, 0xc0, !PT ;  /* 0x000000ff0b187812 */ /* 0x002fc600078ec0ff */
[----:B------:R-:W-:Y:S01]  /*2ac0*/  LDS.U8 R4, [UR6+0x502] ;  /* 0x00050206ff047984 */ /* 0x000fe20008000000 */
[----:B------:R-:W-:Y:S02]  /*2ad0*/  LOP3.LUT R10, R20, R10, RZ, 0x3c, !PT ;  /* 0x0000000a140a7212 */ /* 0x000fe400078e3cff */
[----:B--2---:R-:W-:Y:S01]  /*2ae0*/  LOP3.LUT R6, R15, R6, RZ, 0x3c, !PT ;  /* 0x000000060f067212 */ /* 0x004fe200078e3cff */
[----:B------:R-:W1:Y:S04]  /*2af0*/  LDS.U8 R29, [R29+UR4] ;  /* 0x000000041d1d7984 */ /* 0x000e680008000000 */
[----:B------:R-:W-:Y:S01]  /*2b00*/  LDS.U8 R20, [UR6+0x509] ;  /* 0x00050906ff147984 */ /* 0x000fe20008000000 */
[----:B---3--:R-:W-:-:S03]  /*2b10*/  LOP3.LUT R9, R9, R14, RZ, 0x3c, !PT ;  /* 0x0000000e09097212 */ /* 0x008fc600078e3cff */
[----:B------:R-:W-:Y:S04]  /*2b20*/  LDS.U8 R22, [UR6+0x50b] ;  /* 0x00050b06ff167984 */ /* 0x000fe80008000000 */
[----:B------:R-:W2:Y:S04]  /*2b30*/  LDS.U8 R25, [R25+UR4] ;  /* 0x0000000419197984 */ /* 0x000ea80008000000 */
[----:B------:R-:W3:Y:S01]  /*2b40*/  LDS.U8 R23, [R23+UR4] ;  /* 0x0000000417177984 */ /* 0x000ee20008000000 */
[----:B----4-:R-:W-:-:S03]  /*2b50*/  LOP3.LUT R0, R21, R0, RZ, 0x3c, !PT ;  /* 0x0000000015007212 */ /* 0x010fc600078e3cff */
[----:B------:R-:W-:Y:S01]  /*2b60*/  LDS.U8 R14, [R28+UR4] ;  /* 0x000000041c0e7984 */ /* 0x000fe20008000000 */
[----:B-----5:R-:W-:-:S03]  /*2b70*/  LOP3.LUT R7, R16, R7, RZ, 0x3c, !PT ;  /* 0x0000000710077212 */ /* 0x020fc600078e3cff */
[----:B------:R-:W4:Y:S04]  /*2b80*/  LDS.U8 R15, [UR6+0x50f] ;  /* 0x00050f06ff0f7984 */ /* 0x000f280008000000 */
[----:B------:R-:W-:Y:S01]  /*2b90*/  LDS.U8 R19, [UR6+0x508] ;  /* 0x00050806ff137984 */ /* 0x000fe20008000000 */
[----:B0-----:R-:W-:-:S03]  /*2ba0*/  LOP3.LUT R8, R8, R13, RZ, 0x3c, !PT ;  /* 0x0000000d08087212 */ /* 0x001fc600078e3cff */
[----:B------:R-:W-:Y:S04]  /*2bb0*/  LDS.U8 R21, [UR6+0x50a] ;  /* 0x00050a06ff157984 */ /* 0x000fe80008000000 */
[----:B------:R-:W-:Y:S04]  /*2bc0*/  LDS.U8 R17, [UR6+0x50c] ;  /* 0x00050c06ff117984 */ /* 0x000fe80008000000 */
[----:B------:R-:W-:Y:S01]  /*2bd0*/  LDS.U8 R11, [UR6+0x50d] ;  /* 0x00050d06ff0b7984 */ /* 0x000fe20008000000 */
[----:B-1----:R-:W-:Y:S02]  /*2be0*/  LOP3.LUT R4, R29, R4, RZ, 0x3c, !PT ;  /* 0x000000041d047212 */ /* 0x002fe400078e3cff */
[----:B------:R-:W-:Y:S01]  /*2bf0*/  PRMT R29, R8, 0x7610, R29 ;  /* 0x00007610081d7816 */ /* 0x000fe2000000001d */
[----:B------:R-:W0:Y:S04]  /*2c00*/  LDS.U8 R26, [R26+UR4] ;  /* 0x000000041a1a7984 */ /* 0x000e280008000000 */
[----:B------:R-:W1:Y:S04]  /*2c10*/  LDS.U8 R24, [R24+UR4] ;  /* 0x0000000418187984 */ /* 0x000e680008000000 */
[----:B------:R-:W5:Y:S01]  /*2c20*/  LDS.U8 R18, [R18+UR4] ;  /* 0x0000000412127984 */ /* 0x000f620008000000 */
[----:B--2---:R-:W-:-:S02]  /*2c30*/  LOP3.LUT R20, R25, R20, RZ, 0x3c, !PT ;  /* 0x0000001419147212 */ /* 0x004fc400078e3cff */
[----:B------:R-:W-:Y:S01]  /*2c40*/  PRMT R25, R4, 0x7610, R25 ;  /* 0x0000761004197816 */ /* 0x000fe20000000019 */
[----:B------:R-:W2:Y:S01]  /*2c50*/  LDS.U8 R12, [R12+UR4] ;  /* 0x000000040c0c7984 */ /* 0x000ea20008000000 */
[----:B---3--:R-:W-:Y:S02]  /*2c60*/  LOP3.LUT R22, R23, R22, RZ, 0x3c, !PT ;  /* 0x0000001617167212 */ /* 0x008fe400078e3cff */
[----:B------:R-:W-:Y:S01]  /*2c70*/  PRMT R23, R0, 0x7610, R23 ;  /* 0x0000761000177816 */ /* 0x000fe20000000017 */
[----:B------:R3:W-:Y:S04]  /*2c80*/  LDS.U8 R13, [R27+UR4] ;  /* 0x000000041b0d7984 */ /* 0x0007e80008000000 */
[----:B------:R-:W2:Y:S01]  /*2c90*/  LDS.U8 R16, [UR6+0x50e] ;  /* 0x00050e06ff107984 */ /* 0x000ea20008000000 */
[----:B----4-:R-:W-:-:S02]  /*2ca0*/  LOP3.LUT R14, R14, R15, RZ, 0x3c, !PT ;  /* 0x0000000f0e0e7212 */ /* 0x010fc400078e3cff */
[----:B------:R-:W-:Y:S02]  /*2cb0*/  PRMT R15, R10, 0x7610, R15 ;  /* 0x000076100a0f7816 */ /* 0x000fe4000000000f */
[----:B---3--:R-:W-:Y:S02]  /*2cc0*/  PRMT R27, R6, 0x7610, R27 ;  /* 0x00007610061b7816 */ /* 0x008fe4000000001b */
[----:B0-----:R-:W-:Y:S02]  /*2cd0*/  LOP3.LUT R19, R26, R19, RZ, 0x3c, !PT ;  /* 0x000000131a137212 */ /* 0x001fe400078e3cff */
[----:B-1----:R-:W-:Y:S02]  /*2ce0*/  LOP3.LUT R21, R24, R21, RZ, 0x3c, !PT ;  /* 0x0000001518157212 */ /* 0x002fe400078e3cff */
[----:B-----5:R-:W-:Y:S02]  /*2cf0*/  LOP3.LUT R17, R18, R17, RZ, 0x3c, !PT ;  /* 0x0000001112117212 */ /* 0x020fe400078e3cff */
[----:B--2---:R-:W-:-:S02]  /*2d00*/  LOP3.LUT R11, R12, R11, RZ, 0x3c, !PT ;  /* 0x0000000b0c0b7212 */ /* 0x004fc400078e3cff */
[----:B------:R-:W-:-:S07]  /*2d10*/  LOP3.LUT R13, R13, R16, RZ, 0x3c, !PT ;  /* 0x000000100d0d7212 */ /* 0x000fce00078e3cff */
.L_x_11:
[----:B------:R-:W-:Y:S05]  /*2d20*/  BSYNC.RECONVERGENT B0 ;  /* 0x0000000000007941 */ /* 0x000fea0003800200 */
.L_x_10:
[----:B------:R-:W-:Y:S06]  /*2d30*/  BAR.SYNC.DEFER_BLOCKING 0x0 ;  /* 0x0000000000007b1d */ /* 0x000fec0000010000 */
[----:B------:R-:W-:Y:S05]  /*2d40*/  @P0 EXIT ;  /* 0x000000000000094d */ /* 0x000fea0003800000 */
[----:B-----5:R-:W-:Y:S04]  /*2d50*/  STG.E.U8 desc[UR20][R2.64], R15 ;  /* 0x0000000f02007986 */ /* 0x020fe8000c101114 */
[----:B------:R-:W-:Y:S04]  /*2d60*/  STG.E.U8 desc[UR20][R2.64+0x1], R23 ;  /* 0x0000011702007986 */ /* 0x000fe8000c101114 */
        /* <DEDUP_REMOVED lines=13> */
[----:B------:R-:W-:Y:S01]  /*2e40*/  STG.E.U8 desc[UR20][R2.64+0xf], R14 ;  /* 0x00000f0e02007986 */ /* 0x000fe2000c101114 */
[----:B------:R-:W-:Y:S05]  /*2e50*/  EXIT ;  /* 0x000000000000794d */ /* 0x000fea0003800000 */
.L_x_13:
[----:B------:R-:W-:-:S00]  /*2e60*/  BRA `(.L_x_13) ;  /* 0xfffffffc00fc7947 */ /* 0x000fc0000383ffff */
[----:B------:R-:W-:-:S00]  /*2e70*/  NOP ;  /* 0x0000000000007918 */ /* 0x000fc00000000000 */
        /* <DEDUP_REMOVED lines=8> */
.L_x_14:


//--------------------- .nv.shared._Z7inv_AESPcS_jS_S_S_S_S_ --------------------------
	.section	.nv.shared._Z7inv_AESPcS_jS_S_S_S_S_,"aw",@nobits
	.sectionflags	@""
.nv.shared._Z7inv_AESPcS_jS_S_S_S_S_:
	.zero		2480


//--------------------- .nv.shared.reserved.0     --------------------------
	.section	.nv.shared.reserved.0,"aw",@nobits
	.weak		__nv_reservedSMEM_offset_0_alias
	.size		__nv_reservedSMEM_offset_0_alias, 0, 64
	.other		__nv_reservedSMEM_offset_0_alias,@"STO_CUDA_RESERVED_SHARED STV_DEFAULT"
__nv_reservedSMEM_offset_0_alias:
	.zero		0
	.zero		64


//--------------------- .nv.constant0._Z7inv_AESPcS_jS_S_S_S_S_ --------------------------
	.section	.nv.constant0._Z7inv_AESPcS_jS_S_S_S_S_,"a",@progbits
	.sectionflags	@""
	.align	4
.nv.constant0._Z7inv_AESPcS_jS_S_S_S_S_:
	.zero		960


//--------------------- SYMBOLS --------------------------

	.type		.nv.reservedSmem.offset0,@object
	.size		.nv.reservedSmem.offset0,0x4
	.type		.nv.reservedSmem.cap,@object
	.size		.nv.reservedSmem.cap,0x4
